//
// Generated by NVIDIA NVVM Compiler
//
// Compiler Build ID: CL-36424714
// Cuda compilation tools, release 13.0, V13.0.88
// Based on NVVM 20.0.0
//

.version 9.0
.target sm_100
.address_size 64

	// .globl	_Z14attention_wmmaPKfS0_S0_iiPf
.extern .shared .align 16 .b8 shmem_pool[];

.visible .entry _Z14attention_wmmaPKfS0_S0_iiPf(
	.param .u64 .ptr .align 1 _Z14attention_wmmaPKfS0_S0_iiPf_param_0,
	.param .u64 .ptr .align 1 _Z14attention_wmmaPKfS0_S0_iiPf_param_1,
	.param .u64 .ptr .align 1 _Z14attention_wmmaPKfS0_S0_iiPf_param_2,
	.param .u32 _Z14attention_wmmaPKfS0_S0_iiPf_param_3,
	.param .u32 _Z14attention_wmmaPKfS0_S0_iiPf_param_4,
	.param .u64 .ptr .align 1 _Z14attention_wmmaPKfS0_S0_iiPf_param_5
)
{
	.reg .pred 	%p<148>;
	.reg .b16 	%rs<41>;
	.reg .b32 	%r<385>;
	.reg .b32 	%f<400>;
	.reg .b64 	%rd<65>;

	ld.param.u64 	%rd7, [_Z14attention_wmmaPKfS0_S0_iiPf_param_0];
	ld.param.u64 	%rd8, [_Z14attention_wmmaPKfS0_S0_iiPf_param_1];
	ld.param.u64 	%rd9, [_Z14attention_wmmaPKfS0_S0_iiPf_param_2];
	ld.param.u32 	%r105, [_Z14attention_wmmaPKfS0_S0_iiPf_param_3];
	ld.param.u32 	%r106, [_Z14attention_wmmaPKfS0_S0_iiPf_param_4];
	cvta.to.global.u64 	%rd1, %rd7;
	cvta.to.global.u64 	%rd2, %rd8;
	cvta.to.global.u64 	%rd3, %rd9;
	mov.u32 	%r1, %tid.x;
	mov.u32 	%r107, %ctaid.y;
	shl.b32 	%r2, %r107, 4;
	setp.lt.s32 	%p1, %r105, 1;
	mov.f32 	%f399, 0f322BCC77;
	mov.f32 	%f391, 0f00000000;
	mov.f32 	%f392, %f391;
	mov.f32 	%f393, %f391;
	mov.f32 	%f394, %f391;
	mov.f32 	%f395, %f391;
	mov.f32 	%f396, %f391;
	mov.f32 	%f397, %f391;
	mov.f32 	%f398, %f391;
	@%p1 bra 	$L__BB0_64;
	cvt.rn.f32.s32 	%f120, %r106;
	sqrt.rn.f32 	%f121, %f120;
	rcp.rn.f32 	%f1, %f121;
	and.b32  	%r109, %r1, 15;
	add.s32 	%r3, %r2, %r109;
	max.u32 	%r110, %r1, 224;
	sub.s32 	%r111, %r110, %r1;
	add.s32 	%r4, %r111, 31;
	shl.b32 	%r112, %r1, 1;
	mov.u32 	%r113, shmem_pool;
	add.s32 	%r5, %r113, %r112;
	add.s32 	%r114, %r1, 32;
	and.b32  	%r115, %r114, 2032;
	or.b32  	%r116, %r115, %r109;
	shl.b32 	%r117, %r116, 1;
	add.s32 	%r6, %r113, %r117;
	add.s32 	%r118, %r1, 64;
	and.b32  	%r119, %r118, 2032;
	or.b32  	%r120, %r119, %r109;
	shl.b32 	%r121, %r120, 1;
	add.s32 	%r7, %r113, %r121;
	add.s32 	%r122, %r1, 96;
	and.b32  	%r123, %r122, 2032;
	or.b32  	%r124, %r123, %r109;
	shl.b32 	%r125, %r124, 1;
	add.s32 	%r8, %r113, %r125;
	add.s32 	%r126, %r1, 128;
	and.b32  	%r127, %r126, 2032;
	or.b32  	%r128, %r127, %r109;
	shl.b32 	%r129, %r128, 1;
	add.s32 	%r9, %r113, %r129;
	add.s32 	%r130, %r1, 160;
	and.b32  	%r131, %r130, 2032;
	or.b32  	%r132, %r131, %r109;
	shl.b32 	%r133, %r132, 1;
	add.s32 	%r10, %r113, %r133;
	add.s32 	%r134, %r1, 192;
	and.b32  	%r135, %r134, 2032;
	or.b32  	%r136, %r135, %r109;
	shl.b32 	%r137, %r136, 1;
	add.s32 	%r11, %r113, %r137;
	add.s32 	%r138, %r1, 224;
	and.b32  	%r139, %r138, 2032;
	or.b32  	%r140, %r139, %r109;
	shl.b32 	%r141, %r140, 1;
	add.s32 	%r12, %r113, %r141;
	mov.f32 	%f381, 0fFF800000;
	mov.b32 	%r364, 0;
	mov.f32 	%f391, 0f00000000;
	mov.f32 	%f382, %f391;
$L__BB0_2:
	setp.lt.s32 	%p2, %r106, 1;
	mov.f32 	%f373, 0f00000000;
	mov.f32 	%f374, %f373;
	mov.f32 	%f375, %f373;
	mov.f32 	%f376, %f373;
	mov.f32 	%f377, %f373;
	mov.f32 	%f378, %f373;
	mov.f32 	%f379, %f373;
	mov.f32 	%f380, %f373;
	@%p2 bra 	$L__BB0_37;
	add.s32 	%r143, %r1, 64;
	shr.u32 	%r144, %r143, 4;
	mov.u32 	%r145, %ctaid.x;
	shl.b32 	%r146, %r145, 4;
	add.s32 	%r147, %r144, %r146;
	and.b32  	%r365, %r1, 15;
	mad.lo.s32 	%r368, %r147, %r106, %r365;
	add.s32 	%r148, %r1, 96;
	shr.u32 	%r149, %r148, 4;
	add.s32 	%r150, %r149, %r146;
	mad.lo.s32 	%r369, %r150, %r106, %r365;
	add.s32 	%r151, %r1, 128;
	shr.u32 	%r152, %r151, 4;
	add.s32 	%r153, %r152, %r146;
	mad.lo.s32 	%r370, %r153, %r106, %r365;
	add.s32 	%r154, %r1, 160;
	shr.u32 	%r155, %r154, 4;
	add.s32 	%r156, %r155, %r146;
	mad.lo.s32 	%r371, %r156, %r106, %r365;
	add.s32 	%r157, %r1, 192;
	shr.u32 	%r158, %r157, 4;
	add.s32 	%r159, %r158, %r146;
	mad.lo.s32 	%r372, %r159, %r106, %r365;
	add.s32 	%r160, %r1, 224;
	shr.u32 	%r161, %r160, 4;
	add.s32 	%r162, %r161, %r146;
	mad.lo.s32 	%r373, %r162, %r106, %r365;
	add.s32 	%r163, %r1, 32;
	shr.u32 	%r164, %r163, 4;
	add.s32 	%r165, %r164, %r146;
	mad.lo.s32 	%r367, %r165, %r106, %r365;
	shr.u32 	%r166, %r1, 4;
	add.s32 	%r167, %r166, %r146;
	mad.lo.s32 	%r366, %r167, %r106, %r365;
	add.s32 	%r168, %r166, %r364;
	add.s32 	%r23, %r164, %r364;
	add.s32 	%r24, %r144, %r364;
	add.s32 	%r169, %r149, %r364;
	add.s32 	%r25, %r152, %r364;
	add.s32 	%r26, %r155, %r364;
	add.s32 	%r27, %r158, %r364;
	add.s32 	%r28, %r161, %r364;
	mad.lo.s32 	%r381, %r168, %r106, %r365;
	mad.lo.s32 	%r380, %r23, %r106, %r365;
	mad.lo.s32 	%r379, %r24, %r106, %r365;
	mad.lo.s32 	%r378, %r169, %r106, %r365;
	mad.lo.s32 	%r377, %r25, %r106, %r365;
	mad.lo.s32 	%r376, %r26, %r106, %r365;
	mad.lo.s32 	%r375, %r27, %r106, %r365;
	mad.lo.s32 	%r374, %r28, %r106, %r365;
	mov.b32 	%r382, 0;
	mov.f32 	%f373, 0f00000000;
$L__BB0_4:
	shr.u32 	%r170, %r1, 4;
	mov.u32 	%r171, %ctaid.x;
	shl.b32 	%r172, %r171, 4;
	add.s32 	%r173, %r170, %r172;
	setp.ge.u32 	%p3, %r173, %r105;
	setp.ge.s32 	%p4, %r365, %r106;
	mov.f32 	%f357, 0f00000000;
	or.pred  	%p5, %p3, %p4;
	@%p5 bra 	$L__BB0_6;
	mul.wide.u32 	%rd10, %r366, 4;
	add.s64 	%rd11, %rd1, %rd10;
	ld.global.nc.f32 	%f357, [%rd11];
$L__BB0_6:
	add.s32 	%r174, %r1, 32;
	shr.u32 	%r175, %r174, 4;
	add.s32 	%r178, %r175, %r172;
	setp.ge.u32 	%p7, %r178, %r105;
	// begin inline asm
	{  cvt.rn.f16.f32 %rs1, %f357;}

	// end inline asm
	st.shared.u16 	[%r5], %rs1;
	mov.f32 	%f358, 0f00000000;
	or.pred  	%p8, %p7, %p4;
	@%p8 bra 	$L__BB0_8;
	mul.wide.u32 	%rd12, %r367, 4;
	add.s64 	%rd13, %rd1, %rd12;
	ld.global.nc.f32 	%f358, [%rd13];
$L__BB0_8:
	add.s32 	%r179, %r1, 64;
	shr.u32 	%r180, %r179, 4;
	add.s32 	%r183, %r180, %r172;
	setp.ge.u32 	%p10, %r183, %r105;
	// begin inline asm
	{  cvt.rn.f16.f32 %rs2, %f358;}

	// end inline asm
	st.shared.u16 	[%r6], %rs2;
	mov.f32 	%f359, 0f00000000;
	or.pred  	%p11, %p10, %p4;
	@%p11 bra 	$L__BB0_10;
	mul.wide.u32 	%rd14, %r368, 4;
	add.s64 	%rd15, %rd1, %rd14;
	ld.global.nc.f32 	%f359, [%rd15];
$L__BB0_10:
	add.s32 	%r184, %r1, 96;
	shr.u32 	%r185, %r184, 4;
	add.s32 	%r188, %r185, %r172;
	setp.ge.u32 	%p13, %r188, %r105;
	// begin inline asm
	{  cvt.rn.f16.f32 %rs3, %f359;}

	// end inline asm
	st.shared.u16 	[%r7], %rs3;
	mov.f32 	%f360, 0f00000000;
	or.pred  	%p14, %p13, %p4;
	@%p14 bra 	$L__BB0_12;
	mul.wide.u32 	%rd16, %r369, 4;
	add.s64 	%rd17, %rd1, %rd16;
	ld.global.nc.f32 	%f360, [%rd17];
$L__BB0_12:
	add.s32 	%r191, %r1, 128;
	shr.u32 	%r192, %r191, 4;
	add.s32 	%r193, %r192, %r172;
	setp.ge.u32 	%p16, %r193, %r105;
	// begin inline asm
	{  cvt.rn.f16.f32 %rs4, %f360;}

	// end inline asm
	st.shared.u16 	[%r8], %rs4;
	mov.f32 	%f361, 0f00000000;
	or.pred  	%p17, %p16, %p4;
	@%p17 bra 	$L__BB0_14;
	mul.wide.u32 	%rd18, %r370, 4;
	add.s64 	%rd19, %rd1, %rd18;
	ld.global.nc.f32 	%f361, [%rd19];
$L__BB0_14:
	add.s32 	%r196, %r1, 160;
	shr.u32 	%r197, %r196, 4;
	add.s32 	%r198, %r197, %r172;
	setp.ge.u32 	%p19, %r198, %r105;
	// begin inline asm
	{  cvt.rn.f16.f32 %rs5, %f361;}

	// end inline asm
	st.shared.u16 	[%r9], %rs5;
	mov.f32 	%f362, 0f00000000;
	or.pred  	%p20, %p19, %p4;
	@%p20 bra 	$L__BB0_16;
	mul.wide.u32 	%rd20, %r371, 4;
	add.s64 	%rd21, %rd1, %rd20;
	ld.global.nc.f32 	%f362, [%rd21];
$L__BB0_16:
	add.s32 	%r201, %r1, 192;
	shr.u32 	%r202, %r201, 4;
	add.s32 	%r203, %r202, %r172;
	setp.ge.u32 	%p22, %r203, %r105;
	// begin inline asm
	{  cvt.rn.f16.f32 %rs6, %f362;}

	// end inline asm
	st.shared.u16 	[%r10], %rs6;
	mov.f32 	%f363, 0f00000000;
	or.pred  	%p23, %p22, %p4;
	@%p23 bra 	$L__BB0_18;
	mul.wide.u32 	%rd22, %r372, 4;
	add.s64 	%rd23, %rd1, %rd22;
	ld.global.nc.f32 	%f363, [%rd23];
$L__BB0_18:
	add.s32 	%r206, %r1, 224;
	shr.u32 	%r207, %r206, 4;
	add.s32 	%r208, %r207, %r172;
	setp.ge.u32 	%p25, %r208, %r105;
	// begin inline asm
	{  cvt.rn.f16.f32 %rs7, %f363;}

	// end inline asm
	st.shared.u16 	[%r11], %rs7;
	mov.f32 	%f364, 0f00000000;
	or.pred  	%p26, %p25, %p4;
	@%p26 bra 	$L__BB0_20;
	mul.wide.u32 	%rd24, %r373, 4;
	add.s64 	%rd25, %rd1, %rd24;
	ld.global.nc.f32 	%f364, [%rd25];
$L__BB0_20:
	add.s32 	%r210, %r170, %r364;
	setp.ge.s32 	%p28, %r210, %r105;
	// begin inline asm
	{  cvt.rn.f16.f32 %rs8, %f364;}

	// end inline asm
	st.shared.u16 	[%r12], %rs8;
	mov.f32 	%f365, 0f00000000;
	or.pred  	%p29, %p28, %p4;
	@%p29 bra 	$L__BB0_22;
	mul.wide.u32 	%rd26, %r381, 4;
	add.s64 	%rd27, %rd2, %rd26;
	ld.global.nc.f32 	%f365, [%rd27];
$L__BB0_22:
	setp.ge.s32 	%p31, %r23, %r105;
	// begin inline asm
	{  cvt.rn.f16.f32 %rs9, %f365;}

	// end inline asm
	st.shared.u16 	[%r5+512], %rs9;
	mov.f32 	%f366, 0f00000000;
	or.pred  	%p32, %p31, %p4;
	@%p32 bra 	$L__BB0_24;
	mul.wide.u32 	%rd28, %r380, 4;
	add.s64 	%rd29, %rd2, %rd28;
	ld.global.nc.f32 	%f366, [%rd29];
$L__BB0_24:
	setp.ge.s32 	%p34, %r24, %r105;
	// begin inline asm
	{  cvt.rn.f16.f32 %rs10, %f366;}

	// end inline asm
	st.shared.u16 	[%r6+512], %rs10;
	mov.f32 	%f367, 0f00000000;
	or.pred  	%p35, %p34, %p4;
	@%p35 bra 	$L__BB0_26;
	mul.wide.u32 	%rd30, %r379, 4;
	add.s64 	%rd31, %rd2, %rd30;
	ld.global.nc.f32 	%f367, [%rd31];
$L__BB0_26:
	add.s32 	%r213, %r185, %r364;
	setp.ge.s32 	%p37, %r213, %r105;
	// begin inline asm
	{  cvt.rn.f16.f32 %rs11, %f367;}

	// end inline asm
	st.shared.u16 	[%r7+512], %rs11;
	mov.f32 	%f368, 0f00000000;
	or.pred  	%p38, %p37, %p4;
	@%p38 bra 	$L__BB0_28;
	mul.wide.u32 	%rd32, %r378, 4;
	add.s64 	%rd33, %rd2, %rd32;
	ld.global.nc.f32 	%f368, [%rd33];
$L__BB0_28:
	setp.ge.s32 	%p40, %r25, %r105;
	// begin inline asm
	{  cvt.rn.f16.f32 %rs12, %f368;}

	// end inline asm
	st.shared.u16 	[%r8+512], %rs12;
	mov.f32 	%f369, 0f00000000;
	or.pred  	%p41, %p40, %p4;
	@%p41 bra 	$L__BB0_30;
	mul.wide.u32 	%rd34, %r377, 4;
	add.s64 	%rd35, %rd2, %rd34;
	ld.global.nc.f32 	%f369, [%rd35];
$L__BB0_30:
	setp.ge.s32 	%p43, %r26, %r105;
	// begin inline asm
	{  cvt.rn.f16.f32 %rs13, %f369;}

	// end inline asm
	st.shared.u16 	[%r9+512], %rs13;
	mov.f32 	%f370, 0f00000000;
	or.pred  	%p44, %p43, %p4;
	@%p44 bra 	$L__BB0_32;
	mul.wide.u32 	%rd36, %r376, 4;
	add.s64 	%rd37, %rd2, %rd36;
	ld.global.nc.f32 	%f370, [%rd37];
$L__BB0_32:
	setp.ge.s32 	%p46, %r27, %r105;
	// begin inline asm
	{  cvt.rn.f16.f32 %rs14, %f370;}

	// end inline asm
	st.shared.u16 	[%r10+512], %rs14;
	mov.f32 	%f371, 0f00000000;
	or.pred  	%p47, %p46, %p4;
	@%p47 bra 	$L__BB0_34;
	mul.wide.u32 	%rd38, %r375, 4;
	add.s64 	%rd39, %rd2, %rd38;
	ld.global.nc.f32 	%f371, [%rd39];
$L__BB0_34:
	setp.ge.s32 	%p49, %r28, %r105;
	// begin inline asm
	{  cvt.rn.f16.f32 %rs15, %f371;}

	// end inline asm
	st.shared.u16 	[%r11+512], %rs15;
	mov.f32 	%f372, 0f00000000;
	or.pred  	%p50, %p49, %p4;
	@%p50 bra 	$L__BB0_36;
	mul.wide.u32 	%rd40, %r374, 4;
	add.s64 	%rd41, %rd2, %rd40;
	ld.global.nc.f32 	%f372, [%rd41];
$L__BB0_36:
	// begin inline asm
	{  cvt.rn.f16.f32 %rs16, %f372;}

	// end inline asm
	st.shared.u16 	[%r12+512], %rs16;
	bar.sync 	0;
	mov.u32 	%r214, shmem_pool;
	mov.b32 	%r215, 16;
	wmma.load.a.sync.aligned.row.m16n16k16.shared.f16 	{%r216, %r217, %r218, %r219, %r220, %r221, %r222, %r223}, [%r214], %r215;
	add.s32 	%r224, %r214, 512;
	wmma.load.b.sync.aligned.col.m16n16k16.shared.f16 	{%r225, %r226, %r227, %r228, %r229, %r230, %r231, %r232}, [%r224], %r215;
	wmma.mma.sync.aligned.row.col.m16n16k16.f32.f32 {%f380, %f379, %f378, %f377, %f376, %f375, %f374, %f373}, {%r216, %r217, %r218, %r219, %r220, %r221, %r222, %r223}, {%r225, %r226, %r227, %r228, %r229, %r230, %r231, %r232}, {%f380, %f379, %f378, %f377, %f376, %f375, %f374, %f373};
	bar.sync 	0;
	add.s32 	%r382, %r382, 16;
	add.s32 	%r381, %r381, 16;
	add.s32 	%r380, %r380, 16;
	add.s32 	%r379, %r379, 16;
	add.s32 	%r378, %r378, 16;
	add.s32 	%r377, %r377, 16;
	add.s32 	%r376, %r376, 16;
	add.s32 	%r375, %r375, 16;
	add.s32 	%r374, %r374, 16;
	add.s32 	%r373, %r373, 16;
	add.s32 	%r372, %r372, 16;
	add.s32 	%r371, %r371, 16;
	add.s32 	%r370, %r370, 16;
	add.s32 	%r369, %r369, 16;
	add.s32 	%r368, %r368, 16;
	add.s32 	%r367, %r367, 16;
	add.s32 	%r366, %r366, 16;
	add.s32 	%r365, %r365, 16;
	setp.lt.s32 	%p51, %r382, %r106;
	@%p51 bra 	$L__BB0_4;
$L__BB0_37:
	shl.b32 	%r233, %r1, 2;
	mov.u32 	%r234, shmem_pool;
	add.s32 	%r235, %r234, 1536;
	add.s32 	%r236, %r235, %r233;
	mad.lo.s32 	%r73, %r1, 60, %r236;
	setp.gt.u32 	%p52, %r1, 15;
	mov.b32 	%r237, 16;
	wmma.store.d.sync.aligned.row.m16n16k16.shared.f32 	[%r235], {%f380, %f379, %f378, %f377, %f376, %f375, %f374, %f373}, %r237;
	bar.sync 	0;
	@%p52 bra 	$L__BB0_39;
	ld.shared.v4.f32 	{%f172, %f173, %f174, %f175}, [%r73];
	mul.f32 	%f176, %f1, %f172;
	max.f32 	%f177, %f176, 0fFF800000;
	mul.f32 	%f178, %f1, %f173;
	setp.gt.f32 	%p53, %f178, %f177;
	selp.f32 	%f179, %f178, %f177, %p53;
	mul.f32 	%f180, %f1, %f174;
	setp.gt.f32 	%p54, %f180, %f179;
	selp.f32 	%f181, %f180, %f179, %p54;
	mul.f32 	%f182, %f1, %f175;
	st.shared.v4.f32 	[%r73], {%f176, %f178, %f180, %f182};
	setp.gt.f32 	%p55, %f182, %f181;
	selp.f32 	%f183, %f182, %f181, %p55;
	ld.shared.v4.f32 	{%f184, %f185, %f186, %f187}, [%r73+16];
	mul.f32 	%f188, %f1, %f184;
	setp.gt.f32 	%p56, %f188, %f183;
	selp.f32 	%f189, %f188, %f183, %p56;
	mul.f32 	%f190, %f1, %f185;
	setp.gt.f32 	%p57, %f190, %f189;
	selp.f32 	%f191, %f190, %f189, %p57;
	mul.f32 	%f192, %f1, %f186;
	setp.gt.f32 	%p58, %f192, %f191;
	selp.f32 	%f193, %f192, %f191, %p58;
	mul.f32 	%f194, %f1, %f187;
	st.shared.v4.f32 	[%r73+16], {%f188, %f190, %f192, %f194};
	setp.gt.f32 	%p59, %f194, %f193;
	selp.f32 	%f195, %f194, %f193, %p59;
	ld.shared.v4.f32 	{%f196, %f197, %f198, %f199}, [%r73+32];
	mul.f32 	%f200, %f1, %f196;
	setp.gt.f32 	%p60, %f200, %f195;
	selp.f32 	%f201, %f200, %f195, %p60;
	mul.f32 	%f202, %f1, %f197;
	setp.gt.f32 	%p61, %f202, %f201;
	selp.f32 	%f203, %f202, %f201, %p61;
	mul.f32 	%f204, %f1, %f198;
	setp.gt.f32 	%p62, %f204, %f203;
	selp.f32 	%f205, %f204, %f203, %p62;
	mul.f32 	%f206, %f1, %f199;
	st.shared.v4.f32 	[%r73+32], {%f200, %f202, %f204, %f206};
	setp.gt.f32 	%p63, %f206, %f205;
	selp.f32 	%f207, %f206, %f205, %p63;
	ld.shared.v4.f32 	{%f208, %f209, %f210, %f211}, [%r73+48];
	mul.f32 	%f212, %f1, %f208;
	setp.gt.f32 	%p64, %f212, %f207;
	selp.f32 	%f213, %f212, %f207, %p64;
	mul.f32 	%f214, %f1, %f209;
	setp.gt.f32 	%p65, %f214, %f213;
	selp.f32 	%f215, %f214, %f213, %p65;
	mul.f32 	%f216, %f1, %f210;
	setp.gt.f32 	%p66, %f216, %f215;
	selp.f32 	%f217, %f216, %f215, %p66;
	mul.f32 	%f218, %f1, %f211;
	st.shared.v4.f32 	[%r73+48], {%f212, %f214, %f216, %f218};
	setp.gt.f32 	%p67, %f218, %f217;
	selp.f32 	%f219, %f218, %f217, %p67;
	max.f32 	%f68, %f381, %f219;
	sub.f32 	%f220, %f176, %f68;
	mul.f32 	%f221, %f220, 0f3FB8AA3B;
	ex2.approx.f32 	%f156, %f221;
	// begin inline asm
	{  cvt.rn.f16.f32 %rs17, %f156;}

	// end inline asm
	add.f32 	%f222, %f156, 0f00000000;
	sub.f32 	%f223, %f178, %f68;
	mul.f32 	%f224, %f223, 0f3FB8AA3B;
	ex2.approx.f32 	%f157, %f224;
	// begin inline asm
	{  cvt.rn.f16.f32 %rs18, %f157;}

	// end inline asm
	add.f32 	%f225, %f222, %f157;
	sub.f32 	%f226, %f180, %f68;
	mul.f32 	%f227, %f226, 0f3FB8AA3B;
	ex2.approx.f32 	%f158, %f227;
	// begin inline asm
	{  cvt.rn.f16.f32 %rs19, %f158;}

	// end inline asm
	add.f32 	%f228, %f225, %f158;
	sub.f32 	%f229, %f182, %f68;
	mul.f32 	%f230, %f229, 0f3FB8AA3B;
	ex2.approx.f32 	%f159, %f230;
	// begin inline asm
	{  cvt.rn.f16.f32 %rs20, %f159;}

	// end inline asm
	add.f32 	%f231, %f228, %f159;
	sub.f32 	%f232, %f188, %f68;
	mul.f32 	%f233, %f232, 0f3FB8AA3B;
	ex2.approx.f32 	%f160, %f233;
	// begin inline asm
	{  cvt.rn.f16.f32 %rs21, %f160;}

	// end inline asm
	add.f32 	%f234, %f231, %f160;
	sub.f32 	%f235, %f190, %f68;
	mul.f32 	%f236, %f235, 0f3FB8AA3B;
	ex2.approx.f32 	%f161, %f236;
	// begin inline asm
	{  cvt.rn.f16.f32 %rs22, %f161;}

	// end inline asm
	add.f32 	%f237, %f234, %f161;
	sub.f32 	%f238, %f192, %f68;
	mul.f32 	%f239, %f238, 0f3FB8AA3B;
	ex2.approx.f32 	%f162, %f239;
	// begin inline asm
	{  cvt.rn.f16.f32 %rs23, %f162;}

	// end inline asm
	add.f32 	%f240, %f237, %f162;
	sub.f32 	%f241, %f194, %f68;
	mul.f32 	%f242, %f241, 0f3FB8AA3B;
	ex2.approx.f32 	%f163, %f242;
	// begin inline asm
	{  cvt.rn.f16.f32 %rs24, %f163;}

	// end inline asm
	mov.b32 	%r238, {%rs23, %rs24};
	mov.b32 	%r239, {%rs21, %rs22};
	mov.b32 	%r240, {%rs19, %rs20};
	mov.b32 	%r241, {%rs17, %rs18};
	shl.b32 	%r242, %r1, 5;
	add.s32 	%r244, %r234, %r242;
	st.shared.v4.b32 	[%r244], {%r241, %r240, %r239, %r238};
	add.f32 	%f243, %f240, %f163;
	sub.f32 	%f244, %f200, %f68;
	mul.f32 	%f245, %f244, 0f3FB8AA3B;
	ex2.approx.f32 	%f164, %f245;
	// begin inline asm
	{  cvt.rn.f16.f32 %rs25, %f164;}

	// end inline asm
	add.f32 	%f246, %f243, %f164;
	sub.f32 	%f247, %f202, %f68;
	mul.f32 	%f248, %f247, 0f3FB8AA3B;
	ex2.approx.f32 	%f165, %f248;
	// begin inline asm
	{  cvt.rn.f16.f32 %rs26, %f165;}

	// end inline asm
	add.f32 	%f249, %f246, %f165;
	sub.f32 	%f250, %f204, %f68;
	mul.f32 	%f251, %f250, 0f3FB8AA3B;
	ex2.approx.f32 	%f166, %f251;
	// begin inline asm
	{  cvt.rn.f16.f32 %rs27, %f166;}

	// end inline asm
	add.f32 	%f252, %f249, %f166;
	sub.f32 	%f253, %f206, %f68;
	mul.f32 	%f254, %f253, 0f3FB8AA3B;
	ex2.approx.f32 	%f167, %f254;
	// begin inline asm
	{  cvt.rn.f16.f32 %rs28, %f167;}

	// end inline asm
	add.f32 	%f255, %f252, %f167;
	sub.f32 	%f256, %f212, %f68;
	mul.f32 	%f257, %f256, 0f3FB8AA3B;
	ex2.approx.f32 	%f168, %f257;
	// begin inline asm
	{  cvt.rn.f16.f32 %rs29, %f168;}

	// end inline asm
	add.f32 	%f258, %f255, %f168;
	sub.f32 	%f259, %f214, %f68;
	mul.f32 	%f260, %f259, 0f3FB8AA3B;
	ex2.approx.f32 	%f169, %f260;
	// begin inline asm
	{  cvt.rn.f16.f32 %rs30, %f169;}

	// end inline asm
	add.f32 	%f261, %f258, %f169;
	sub.f32 	%f262, %f216, %f68;
	mul.f32 	%f263, %f262, 0f3FB8AA3B;
	ex2.approx.f32 	%f170, %f263;
	// begin inline asm
	{  cvt.rn.f16.f32 %rs31, %f170;}

	// end inline asm
	add.f32 	%f264, %f261, %f170;
	sub.f32 	%f265, %f218, %f68;
	mul.f32 	%f266, %f265, 0f3FB8AA3B;
	ex2.approx.f32 	%f171, %f266;
	// begin inline asm
	{  cvt.rn.f16.f32 %rs32, %f171;}

	// end inline asm
	mov.b32 	%r245, {%rs31, %rs32};
	mov.b32 	%r246, {%rs29, %rs30};
	mov.b32 	%r247, {%rs27, %rs28};
	mov.b32 	%r248, {%rs25, %rs26};
	st.shared.v4.b32 	[%r244+16], {%r248, %r247, %r246, %r245};
	add.f32 	%f267, %f264, %f171;
	sub.f32 	%f268, %f381, %f68;
	mul.f32 	%f269, %f268, 0f3FB8AA3B;
	ex2.approx.f32 	%f270, %f269;
	fma.rn.f32 	%f382, %f382, %f270, %f267;
	add.s32 	%r250, %r234, %r233;
	st.shared.f32 	[%r250+2560], %f270;
	mov.f32 	%f381, %f68;
$L__BB0_39:
	add.s32 	%r251, %r1, 64;
	shr.u32 	%r74, %r251, 4;
	add.s32 	%r252, %r1, 32;
	shr.u32 	%r75, %r252, 4;
	shr.u32 	%r76, %r1, 4;
	setp.gt.u32 	%p68, %r1, 255;
	bar.sync 	0;
	mov.b32 	%r255, 16;
	wmma.store.d.sync.aligned.row.m16n16k16.shared.f32 	[%r235], {%f398, %f397, %f396, %f395, %f394, %f393, %f392, %f391}, %r255;
	bar.sync 	0;
	@%p68 bra 	$L__BB0_46;
	and.b32  	%r77, %r4, 96;
	setp.eq.s32 	%p69, %r77, 96;
	mov.u32 	%r383, %r1;
	@%p69 bra 	$L__BB0_44;
	setp.eq.s32 	%p70, %r77, 0;
	shl.b32 	%r256, %r76, 2;
	add.s32 	%r258, %r234, %r256;
	ld.shared.f32 	%f271, [%r258+2560];
	mad.lo.s32 	%r79, %r1, -60, %r73;
	ld.shared.f32 	%f272, [%r79];
	mul.f32 	%f273, %f271, %f272;
	st.shared.f32 	[%r79], %f273;
	mov.u32 	%r383, %r252;
	@%p70 bra 	$L__BB0_44;
	setp.eq.s32 	%p71, %r77, 32;
	shl.b32 	%r259, %r75, 2;
	add.s32 	%r261, %r234, %r259;
	ld.shared.f32 	%f274, [%r261+2560];
	ld.shared.f32 	%f275, [%r79+128];
	mul.f32 	%f276, %f274, %f275;
	st.shared.f32 	[%r79+128], %f276;
	mov.u32 	%r383, %r251;
	@%p71 bra 	$L__BB0_44;
	add.s32 	%r383, %r1, 96;
	shl.b32 	%r262, %r74, 2;
	add.s32 	%r264, %r234, %r262;
	ld.shared.f32 	%f277, [%r264+2560];
	ld.shared.f32 	%f278, [%r79+256];
	mul.f32 	%f279, %f277, %f278;
	st.shared.f32 	[%r79+256], %f279;
$L__BB0_44:
	setp.lt.u32 	%p72, %r4, 96;
	@%p72 bra 	$L__BB0_46;
$L__BB0_45:
	shr.u32 	%r267, %r383, 2;
	and.b32  	%r268, %r267, 1073741820;
	add.s32 	%r269, %r235, %r268;
	ld.shared.f32 	%f280, [%r269+1024];
	shl.b32 	%r270, %r383, 2;
	add.s32 	%r271, %r235, %r270;
	ld.shared.f32 	%f281, [%r271];
	mul.f32 	%f282, %f280, %f281;
	st.shared.f32 	[%r271], %f282;
	add.s32 	%r272, %r383, 32;
	shr.u32 	%r273, %r272, 2;
	and.b32  	%r274, %r273, 1073741820;
	add.s32 	%r275, %r235, %r274;
	ld.shared.f32 	%f283, [%r275+1024];
	ld.shared.f32 	%f284, [%r271+128];
	mul.f32 	%f285, %f283, %f284;
	st.shared.f32 	[%r271+128], %f285;
	add.s32 	%r276, %r383, 64;
	shr.u32 	%r277, %r276, 2;
	and.b32  	%r278, %r277, 1073741820;
	add.s32 	%r279, %r235, %r278;
	ld.shared.f32 	%f286, [%r279+1024];
	ld.shared.f32 	%f287, [%r271+256];
	mul.f32 	%f288, %f286, %f287;
	st.shared.f32 	[%r271+256], %f288;
	add.s32 	%r280, %r383, 96;
	shr.u32 	%r281, %r280, 2;
	and.b32  	%r282, %r281, 1073741820;
	add.s32 	%r283, %r235, %r282;
	ld.shared.f32 	%f289, [%r283+1024];
	ld.shared.f32 	%f290, [%r271+384];
	mul.f32 	%f291, %f289, %f290;
	st.shared.f32 	[%r271+384], %f291;
	add.s32 	%r84, %r383, 128;
	setp.lt.u32 	%p73, %r383, 128;
	mov.u32 	%r383, %r84;
	@%p73 bra 	$L__BB0_45;
$L__BB0_46:
	setp.ge.s32 	%p74, %r3, %r106;
	bar.sync 	0;
	mov.b32 	%r287, 16;
	wmma.load.c.sync.aligned.row.m16n16k16.shared.f32 	{%f72, %f73, %f74, %f75, %f76, %f77, %f78, %f79}, [%r235], %r287;
	wmma.load.a.sync.aligned.row.m16n16k16.shared.f16 	{%r85, %r86, %r87, %r88, %r89, %r90, %r91, %r92}, [%r234], %r287;
	add.s32 	%r93, %r76, %r364;
	setp.ge.s32 	%p75, %r93, %r105;
	mov.f32 	%f383, 0f00000000;
	or.pred  	%p76, %p75, %p74;
	@%p76 bra 	$L__BB0_48;
	mad.lo.s32 	%r288, %r93, %r106, %r3;
	mul.wide.s32 	%rd42, %r288, 4;
	add.s64 	%rd43, %rd3, %rd42;
	ld.global.nc.f32 	%f383, [%rd43];
$L__BB0_48:
	setp.ge.s32 	%p77, %r3, %r106;
	// begin inline asm
	{  cvt.rn.f16.f32 %rs33, %f383;}

	// end inline asm
	st.shared.u16 	[%r5+1024], %rs33;
	add.s32 	%r94, %r75, %r364;
	setp.ge.s32 	%p78, %r94, %r105;
	mov.f32 	%f384, 0f00000000;
	or.pred  	%p79, %p78, %p77;
	@%p79 bra 	$L__BB0_50;
	mad.lo.s32 	%r290, %r94, %r106, %r3;
	mul.wide.s32 	%rd44, %r290, 4;
	add.s64 	%rd45, %rd3, %rd44;
	ld.global.nc.f32 	%f384, [%rd45];
$L__BB0_50:
	setp.ge.s32 	%p80, %r3, %r106;
	// begin inline asm
	{  cvt.rn.f16.f32 %rs34, %f384;}

	// end inline asm
	st.shared.u16 	[%r6+1024], %rs34;
	add.s32 	%r95, %r74, %r364;
	setp.ge.s32 	%p81, %r95, %r105;
	mov.f32 	%f385, 0f00000000;
	or.pred  	%p82, %p81, %p80;
	@%p82 bra 	$L__BB0_52;
	mad.lo.s32 	%r292, %r95, %r106, %r3;
	mul.wide.s32 	%rd46, %r292, 4;
	add.s64 	%rd47, %rd3, %rd46;
	ld.global.nc.f32 	%f385, [%rd47];
$L__BB0_52:
	setp.ge.s32 	%p83, %r3, %r106;
	// begin inline asm
	{  cvt.rn.f16.f32 %rs35, %f385;}

	// end inline asm
	st.shared.u16 	[%r7+1024], %rs35;
	add.s32 	%r294, %r1, 96;
	shr.u32 	%r295, %r294, 4;
	add.s32 	%r96, %r295, %r364;
	setp.ge.s32 	%p84, %r96, %r105;
	mov.f32 	%f386, 0f00000000;
	or.pred  	%p85, %p84, %p83;
	@%p85 bra 	$L__BB0_54;
	mad.lo.s32 	%r296, %r96, %r106, %r3;
	mul.wide.s32 	%rd48, %r296, 4;
	add.s64 	%rd49, %rd3, %rd48;
	ld.global.nc.f32 	%f386, [%rd49];
$L__BB0_54:
	setp.ge.s32 	%p86, %r3, %r106;
	// begin inline asm
	{  cvt.rn.f16.f32 %rs36, %f386;}

	// end inline asm
	st.shared.u16 	[%r8+1024], %rs36;
	add.s32 	%r298, %r1, 128;
	shr.u32 	%r299, %r298, 4;
	add.s32 	%r97, %r299, %r364;
	setp.ge.s32 	%p87, %r97, %r105;
	mov.f32 	%f387, 0f00000000;
	or.pred  	%p88, %p87, %p86;
	@%p88 bra 	$L__BB0_56;
	mad.lo.s32 	%r300, %r97, %r106, %r3;
	mul.wide.s32 	%rd50, %r300, 4;
	add.s64 	%rd51, %rd3, %rd50;
	ld.global.nc.f32 	%f387, [%rd51];
$L__BB0_56:
	setp.ge.s32 	%p89, %r3, %r106;
	// begin inline asm
	{  cvt.rn.f16.f32 %rs37, %f387;}

	// end inline asm
	st.shared.u16 	[%r9+1024], %rs37;
	add.s32 	%r302, %r1, 160;
	shr.u32 	%r303, %r302, 4;
	add.s32 	%r98, %r303, %r364;
	setp.ge.s32 	%p90, %r98, %r105;
	mov.f32 	%f388, 0f00000000;
	or.pred  	%p91, %p90, %p89;
	@%p91 bra 	$L__BB0_58;
	mad.lo.s32 	%r304, %r98, %r106, %r3;
	mul.wide.s32 	%rd52, %r304, 4;
	add.s64 	%rd53, %rd3, %rd52;
	ld.global.nc.f32 	%f388, [%rd53];
$L__BB0_58:
	setp.ge.s32 	%p92, %r3, %r106;
	// begin inline asm
	{  cvt.rn.f16.f32 %rs38, %f388;}

	// end inline asm
	st.shared.u16 	[%r10+1024], %rs38;
	add.s32 	%r306, %r1, 192;
	shr.u32 	%r307, %r306, 4;
	add.s32 	%r99, %r307, %r364;
	setp.ge.s32 	%p93, %r99, %r105;
	mov.f32 	%f389, 0f00000000;
	or.pred  	%p94, %p93, %p92;
	@%p94 bra 	$L__BB0_60;
	mad.lo.s32 	%r308, %r99, %r106, %r3;
	mul.wide.s32 	%rd54, %r308, 4;
	add.s64 	%rd55, %rd3, %rd54;
	ld.global.nc.f32 	%f389, [%rd55];
$L__BB0_60:
	setp.ge.s32 	%p95, %r3, %r106;
	// begin inline asm
	{  cvt.rn.f16.f32 %rs39, %f389;}

	// end inline asm
	st.shared.u16 	[%r11+1024], %rs39;
	add.s32 	%r310, %r1, 224;
	shr.u32 	%r311, %r310, 4;
	add.s32 	%r100, %r311, %r364;
	setp.ge.s32 	%p96, %r100, %r105;
	mov.f32 	%f390, 0f00000000;
	or.pred  	%p97, %p96, %p95;
	@%p97 bra 	$L__BB0_62;
	mad.lo.s32 	%r312, %r100, %r106, %r3;
	mul.wide.s32 	%rd56, %r312, 4;
	add.s64 	%rd57, %rd3, %rd56;
	ld.global.nc.f32 	%f390, [%rd57];
$L__BB0_62:
	// begin inline asm
	{  cvt.rn.f16.f32 %rs40, %f390;}

	// end inline asm
	st.shared.u16 	[%r12+1024], %rs40;
	bar.sync 	0;
	add.s32 	%r314, %r234, 1024;
	mov.b32 	%r315, 16;
	wmma.load.b.sync.aligned.row.m16n16k16.shared.f16 	{%r316, %r317, %r318, %r319, %r320, %r321, %r322, %r323}, [%r314], %r315;
	wmma.mma.sync.aligned.row.row.m16n16k16.f32.f32 {%f398, %f397, %f396, %f395, %f394, %f393, %f392, %f391}, {%r85, %r86, %r87, %r88, %r89, %r90, %r91, %r92}, {%r316, %r317, %r318, %r319, %r320, %r321, %r322, %r323}, {%f72, %f73, %f74, %f75, %f76, %f77, %f78, %f79};
	bar.sync 	0;
	add.s32 	%r364, %r364, 16;
	setp.lt.s32 	%p98, %r364, %r105;
	@%p98 bra 	$L__BB0_2;
	add.f32 	%f399, %f382, 0f322BCC77;
$L__BB0_64:
	mov.u32 	%r324, shmem_pool;
	add.s32 	%r325, %r324, 1536;
	mov.b32 	%r326, 16;
	wmma.store.d.sync.aligned.row.m16n16k16.shared.f32 	[%r325], {%f398, %f397, %f396, %f395, %f394, %f393, %f392, %f391}, %r326;
	bar.sync 	0;
	setp.gt.u32 	%p99, %r1, 15;
	@%p99 bra 	$L__BB0_97;
	ld.param.u64 	%rd64, [_Z14attention_wmmaPKfS0_S0_iiPf_param_5];
	cvta.to.global.u64 	%rd4, %rd64;
	rcp.rn.f32 	%f114, %f399;
	mov.u32 	%r327, %ctaid.x;
	shl.b32 	%r328, %r327, 4;
	add.s32 	%r102, %r328, %r1;
	setp.ge.s32 	%p100, %r102, %r105;
	mul.lo.s32 	%r103, %r106, %r102;
	shl.b32 	%r329, %r1, 6;
	add.s32 	%r331, %r324, %r329;
	add.s32 	%r104, %r331, 1536;
	setp.ge.s32 	%p101, %r2, %r106;
	or.pred  	%p102, %p100, %p101;
	@%p102 bra 	$L__BB0_67;
	ld.shared.f32 	%f308, [%r104];
	add.s32 	%r333, %r2, %r103;
	mul.wide.u32 	%rd58, %r333, 4;
	add.s64 	%rd59, %rd4, %rd58;
	mul.f32 	%f309, %f114, %f308;
	st.global.f32 	[%rd59], %f309;
$L__BB0_67:
	setp.ge.s32 	%p103, %r102, %r105;
	add.s32 	%r335, %r2, 1;
	setp.ge.s32 	%p104, %r335, %r106;
	cvt.u64.u32 	%rd60, %r103;
	cvt.u64.u32 	%rd61, %r2;
	add.s64 	%rd62, %rd61, %rd60;
	shl.b64 	%rd63, %rd62, 2;
	add.s64 	%rd5, %rd4, %rd63;
	or.pred  	%p105, %p103, %p104;
	@%p105 bra 	$L__BB0_69;
	ld.shared.f32 	%f310, [%r104+4];
	mul.f32 	%f311, %f114, %f310;
	st.global.f32 	[%rd5+4], %f311;
$L__BB0_69:
	setp.ge.s32 	%p106, %r102, %r105;
	add.s32 	%r337, %r2, 2;
	setp.ge.s32 	%p107, %r337, %r106;
	or.pred  	%p108, %p106, %p107;
	@%p108 bra 	$L__BB0_71;
	ld.shared.f32 	%f312, [%r104+8];
	mul.f32 	%f313, %f114, %f312;
	st.global.f32 	[%rd5+8], %f313;
$L__BB0_71:
	setp.ge.s32 	%p109, %r102, %r105;
	add.s32 	%r339, %r2, 3;
	setp.ge.s32 	%p110, %r339, %r106;
	or.pred  	%p111, %p109, %p110;
	@%p111 bra 	$L__BB0_73;
	ld.shared.f32 	%f314, [%r104+12];
	mul.f32 	%f315, %f114, %f314;
	st.global.f32 	[%rd5+12], %f315;
$L__BB0_73:
	setp.ge.s32 	%p112, %r102, %r105;
	add.s32 	%r341, %r2, 4;
	setp.ge.s32 	%p113, %r341, %r106;
	or.pred  	%p114, %p112, %p113;
	@%p114 bra 	$L__BB0_75;
	ld.shared.f32 	%f316, [%r104+16];
	mul.f32 	%f317, %f114, %f316;
	st.global.f32 	[%rd5+16], %f317;
$L__BB0_75:
	setp.ge.s32 	%p115, %r102, %r105;
	add.s32 	%r343, %r2, 5;
	setp.ge.s32 	%p116, %r343, %r106;
	or.pred  	%p117, %p115, %p116;
	@%p117 bra 	$L__BB0_77;
	ld.shared.f32 	%f318, [%r104+20];
	mul.f32 	%f319, %f114, %f318;
	st.global.f32 	[%rd5+20], %f319;
$L__BB0_77:
	setp.ge.s32 	%p118, %r102, %r105;
	add.s32 	%r345, %r2, 6;
	setp.ge.s32 	%p119, %r345, %r106;
	or.pred  	%p120, %p118, %p119;
	@%p120 bra 	$L__BB0_79;
	ld.shared.f32 	%f320, [%r104+24];
	mul.f32 	%f321, %f114, %f320;
	st.global.f32 	[%rd5+24], %f321;
$L__BB0_79:
	setp.ge.s32 	%p121, %r102, %r105;
	add.s32 	%r347, %r2, 7;
	setp.ge.s32 	%p122, %r347, %r106;
	or.pred  	%p123, %p121, %p122;
	@%p123 bra 	$L__BB0_81;
	ld.shared.f32 	%f322, [%r104+28];
	mul.f32 	%f323, %f114, %f322;
	st.global.f32 	[%rd5+28], %f323;
$L__BB0_81:
	setp.ge.s32 	%p124, %r102, %r105;
	add.s32 	%r349, %r2, 8;
	setp.ge.s32 	%p125, %r349, %r106;
	or.pred  	%p126, %p124, %p125;
	@%p126 bra 	$L__BB0_83;
	ld.shared.f32 	%f324, [%r104+32];
	mul.f32 	%f325, %f114, %f324;
	st.global.f32 	[%rd5+32], %f325;
$L__BB0_83:
	setp.ge.s32 	%p127, %r102, %r105;
	add.s32 	%r351, %r2, 9;
	setp.ge.s32 	%p128, %r351, %r106;
	or.pred  	%p129, %p127, %p128;
	@%p129 bra 	$L__BB0_85;
	ld.shared.f32 	%f326, [%r104+36];
	mul.f32 	%f327, %f114, %f326;
	st.global.f32 	[%rd5+36], %f327;
$L__BB0_85:
	setp.ge.s32 	%p130, %r102, %r105;
	add.s32 	%r353, %r2, 10;
	setp.ge.s32 	%p131, %r353, %r106;
	or.pred  	%p132, %p130, %p131;
	@%p132 bra 	$L__BB0_87;
	ld.shared.f32 	%f328, [%r104+40];
	mul.f32 	%f329, %f114, %f328;
	st.global.f32 	[%rd5+40], %f329;
$L__BB0_87:
	setp.ge.s32 	%p133, %r102, %r105;
	add.s32 	%r355, %r2, 11;
	setp.ge.s32 	%p134, %r355, %r106;
	or.pred  	%p135, %p133, %p134;
	@%p135 bra 	$L__BB0_89;
	ld.shared.f32 	%f330, [%r104+44];
	mul.f32 	%f331, %f114, %f330;
	st.global.f32 	[%rd5+44], %f331;
$L__BB0_89:
	setp.ge.s32 	%p136, %r102, %r105;
	add.s32 	%r357, %r2, 12;
	setp.ge.s32 	%p137, %r357, %r106;
	or.pred  	%p138, %p136, %p137;
	@%p138 bra 	$L__BB0_91;
	ld.shared.f32 	%f332, [%r104+48];
	mul.f32 	%f333, %f114, %f332;
	st.global.f32 	[%rd5+48], %f333;
$L__BB0_91:
	setp.ge.s32 	%p139, %r102, %r105;
	add.s32 	%r359, %r2, 13;
	setp.ge.s32 	%p140, %r359, %r106;
	or.pred  	%p141, %p139, %p140;
	@%p141 bra 	$L__BB0_93;
	ld.shared.f32 	%f334, [%r104+52];
	mul.f32 	%f335, %f114, %f334;
	st.global.f32 	[%rd5+52], %f335;
$L__BB0_93:
	setp.ge.s32 	%p142, %r102, %r105;
	add.s32 	%r361, %r2, 14;
	setp.ge.s32 	%p143, %r361, %r106;
	or.pred  	%p144, %p142, %p143;
	@%p144 bra 	$L__BB0_95;
	ld.shared.f32 	%f336, [%r104+56];
	mul.f32 	%f337, %f114, %f336;
	st.global.f32 	[%rd5+56], %f337;
$L__BB0_95:
	setp.ge.s32 	%p145, %r102, %r105;
	ld.shared.f32 	%f338, [%r104+60];
	mul.f32 	%f115, %f114, %f338;
	add.s32 	%r363, %r2, 15;
	setp.ge.s32 	%p146, %r363, %r106;
	or.pred  	%p147, %p145, %p146;
	@%p147 bra 	$L__BB0_97;
	st.global.f32 	[%rd5+60], %f115;
$L__BB0_97:
	ret;

}


// ===== COMPILED SASS (sm_100) =====

	.target	sm_100

	.elftype	@"ET_EXEC"


//--------------------- .note.nv.tkinfo           --------------------------
	.section	.note.nv.tkinfo,"",@"SHT_NOTE"
	.sectionflags	@"SHF_NOTE_NV_TKINFO"
	.tkinfo
        /*0018*/ 	.word	0x00000002
        /*0030*/ 	.string	""
        /*0030*/ 	.string	"ptxas"
        /*0030*/ 	.string	"Cuda compilation tools, release 13.0, V13.0.88"
        /*0030*/ 	.string	"Build cuda_13.0.r13.0/compiler.36424714_0"
        /*0030*/ 	.string	"-arch sm_100 -m 64 "



//--------------------- .note.nv.cuinfo           --------------------------
	.section	.note.nv.cuinfo,"",@"SHT_NOTE"
	.sectionflags	@"SHF_NOTE_NV_CUINFO"
        /*0018*/ 	.short	0x0002
        /*001a*/ 	.short	0x0064
        /*001c*/ 	.short	0x0082
	.zero		2


//--------------------- .nv.info                  --------------------------
	.section	.nv.info,"",@"SHT_CUDA_INFO"
	.align	4


	//----- nvinfo : EIATTR_REGCOUNT
	.align		4
        /*0000*/ 	.byte	0x04, 0x2f
        /*0002*/ 	.short	(.L_1 - .L_0)
	.align		4
.L_0:
        /*0004*/ 	.word	index@(_Z14attention_wmmaPKfS0_S0_iiPf)
        /*0008*/ 	.word	0x00000040


	//----- nvinfo : EIATTR_FRAME_SIZE
	.align		4
.L_1:
        /*000c*/ 	.byte	0x04, 0x11
        /*000e*/ 	.short	(.L_3 - .L_2)
	.align		4
.L_2:
        /*0010*/ 	.word	index@($__internal_1_$__cuda_sm20_sqrt_rn_f32_slowpath)
        /*0014*/ 	.word	0x00000000


	//----- nvinfo : EIATTR_FRAME_SIZE
	.align		4
.L_3:
        /*0018*/ 	.byte	0x04, 0x11
        /*001a*/ 	.short	(.L_5 - .L_4)
	.align		4
.L_4:
        /*001c*/ 	.word	index@($__internal_0_$__cuda_sm20_rcp_rn_f32_slowpath)
        /*0020*/ 	.word	0x00000000


	//----- nvinfo : EIATTR_FRAME_SIZE
	.align		4
.L_5:
        /*0024*/ 	.byte	0x04, 0x11
        /*0026*/ 	.short	(.L_7 - .L_6)
	.align		4
.L_6:
        /*0028*/ 	.word	index@(_Z14attention_wmmaPKfS0_S0_iiPf)
        /*002c*/ 	.word	0x00000000


	//----- nvinfo : EIATTR_MIN_STACK_SIZE
	.align		4
.L_7:
        /*0030*/ 	.byte	0x04, 0x12
        /*0032*/ 	.short	(.L_9 - .L_8)
	.align		4
.L_8:
        /*0034*/ 	.word	index@(_Z14attention_wmmaPKfS0_S0_iiPf)
        /*0038*/ 	.word	0x00000000
.L_9:


//--------------------- .nv.compat                --------------------------
	.section	.nv.compat,"",@"SHT_CUDA_COMPAT_INFO"
	.align	4
        /*0000*/ 	.byte	0x02, 0x09, 0x00, 0x00, 0x02, 0x02, 0x01, 0x00, 0x02, 0x05, 0x05, 0x00, 0x03, 0x07, 0x01, 0x01
        /*0010*/ 	.byte	0x02, 0x03, 0x00, 0x00, 0x02, 0x06, 0x01, 0x00, 0x04, 0x0b, 0x08, 0x00, 0x01, 0x00, 0x00, 0x00
        /*0020*/ 	.byte	0x00, 0x00, 0x00, 0x00


//--------------------- .nv.info._Z14attention_wmmaPKfS0_S0_iiPf --------------------------
	.section	.nv.info._Z14attention_wmmaPKfS0_S0_iiPf,"",@"SHT_CUDA_INFO"
	.sectionflags	@""
	.align	4


	//----- nvinfo : EIATTR_CUDA_API_VERSION
	.align		4
        /*0000*/ 	.byte	0x04, 0x37
        /*0002*/ 	.short	(.L_11 - .L_10)
.L_10:
        /*0004*/ 	.word	0x00000082


	//----- nvinfo : EIATTR_KPARAM_INFO
	.align		4
.L_11:
        /*0008*/ 	.byte	0x04, 0x17
        /*000a*/ 	.short	(.L_13 - .L_12)
.L_12:
        /*000c*/ 	.word	0x00000000
        /*0010*/ 	.short	0x0005
        /*0012*/ 	.short	0x0020
        /*0014*/ 	.byte	0x00, 0xf5, 0x21, 0x00


	//----- nvinfo : EIATTR_KPARAM_INFO
	.align		4
.L_13:
        /*0018*/ 	.byte	0x04, 0x17
        /*001a*/ 	.short	(.L_15 - .L_14)
.L_14:
        /*001c*/ 	.word	0x00000000
        /*0020*/ 	.short	0x0004
        /*0022*/ 	.short	0x001c
        /*0024*/ 	.byte	0x00, 0xf0, 0x11, 0x00


	//----- nvinfo : EIATTR_KPARAM_INFO
	.align		4
.L_15:
        /*0028*/ 	.byte	0x04, 0x17
        /*002a*/ 	.short	(.L_17 - .L_16)
.L_16:
        /*002c*/ 	.word	0x00000000
        /*0030*/ 	.short	0x0003
        /*0032*/ 	.short	0x0018
        /*0034*/ 	.byte	0x00, 0xf0, 0x11, 0x00


	//----- nvinfo : EIATTR_KPARAM_INFO
	.align		4
.L_17:
        /*0038*/ 	.byte	0x04, 0x17
        /*003a*/ 	.short	(.L_19 - .L_18)
.L_18:
        /*003c*/ 	.word	0x00000000
        /*0040*/ 	.short	0x0002
        /*0042*/ 	.short	0x0010
        /*0044*/ 	.byte	0x00, 0xf5, 0x21, 0x00


	//----- nvinfo : EIATTR_KPARAM_INFO
	.align		4
.L_19:
        /*0048*/ 	.byte	0x04, 0x17
        /*004a*/ 	.short	(.L_21 - .L_20)
.L_20:
        /*004c*/ 	.word	0x00000000
        /*0050*/ 	.short	0x0001
        /*0052*/ 	.short	0x0008
        /*0054*/ 	.byte	0x00, 0xf5, 0x21, 0x00


	//----- nvinfo : EIATTR_KPARAM_INFO
	.align		4
.L_21:
        /*0058*/ 	.byte	0x04, 0x17
        /*005a*/ 	.short	(.L_23 - .L_22)
.L_22:
        /*005c*/ 	.word	0x00000000
        /*0060*/ 	.short	0x0000
        /*0062*/ 	.short	0x0000
        /*0064*/ 	.byte	0x00, 0xf5, 0x21, 0x00


	//----- nvinfo : EIATTR_SPARSE_MMA_MASK
	.align		4
.L_23:
        /*0068*/ 	.byte	0x03, 0x50
        /*006a*/ 	.short	0x0000


	//----- nvinfo : EIATTR_WMMA_USED
	.align		4
        /*006c*/ 	.byte	0x01, 0x2b
	.zero		2


	//----- nvinfo : EIATTR_MAXREG_COUNT
	.align		4
        /*0070*/ 	.byte	0x03, 0x1b
        /*0072*/ 	.short	0x00ff


	//----- nvinfo : EIATTR_NUM_BARRIERS
	.align		4
        /*0074*/ 	.byte	0x02, 0x4c
        /*0076*/ 	.byte	0x01
	.zero		1


	//----- nvinfo : EIATTR_MERCURY_ISA_VERSION
	.align		4
        /*0078*/ 	.byte	0x03, 0x5f
        /*007a*/ 	.short	0x0101


	//----- nvinfo : EIATTR_VRC_CTA_INIT_COUNT
	.align		4
        /*007c*/ 	.byte	0x02, 0x4a
	.zero		1
	.zero		1


	//----- nvinfo : EIATTR_EXIT_INSTR_OFFSETS
	.align		4
        /*0080*/ 	.byte	0x04, 0x1c
        /*0082*/ 	.short	(.L_25 - .L_24)


	//   ....[0]....
.L_24:
        /*0084*/ 	.word	0x00002d40


	//   ....[1]....
        /*0088*/ 	.word	0x000034e0


	//   ....[2]....
        /*008c*/ 	.word	0x00003500


	//----- nvinfo : EIATTR_CRS_STACK_SIZE
	.align		4
.L_25:
        /*0090*/ 	.byte	0x04, 0x1e
        /*0092*/ 	.short	(.L_27 - .L_26)
.L_26:
        /*0094*/ 	.word	0x00000000


	//----- nvinfo : EIATTR_CBANK_PARAM_SIZE
	.align		4
.L_27:
        /*0098*/ 	.byte	0x03, 0x19
        /*009a*/ 	.short	0x0028


	//----- nvinfo : EIATTR_PARAM_CBANK
	.align		4
        /*009c*/ 	.byte	0x04, 0x0a
        /*009e*/ 	.short	(.L_29 - .L_28)
	.align		4
.L_28:
        /*00a0*/ 	.word	index@(.nv.constant0._Z14attention_wmmaPKfS0_S0_iiPf)
        /*00a4*/ 	.short	0x0380
        /*00a6*/ 	.short	0x0028


	//----- nvinfo : EIATTR_SW_WAR
	.align		4
.L_29:
        /*00a8*/ 	.byte	0x04, 0x36
        /*00aa*/ 	.short	(.L_31 - .L_30)
.L_30:
        /*00ac*/ 	.word	0x00000008
.L_31:


//--------------------- .nv.callgraph             --------------------------
	.section	.nv.callgraph,"",@"SHT_CUDA_CALLGRAPH"
	.align	4
	.sectionentsize	8
	.align		4
        /*0000*/ 	.word	0x00000000
	.align		4
        /*0004*/ 	.word	0xffffffff
	.align		4
        /*0008*/ 	.word	0x00000000
	.align		4
        /*000c*/ 	.word	0xfffffffe
	.align		4
        /*0010*/ 	.word	0x00000000
	.align		4
        /*0014*/ 	.word	0xfffffffd
	.align		4
        /*0018*/ 	.word	0x00000000
	.align		4
        /*001c*/ 	.word	0xfffffffc


//--------------------- .text._Z14attention_wmmaPKfS0_S0_iiPf --------------------------
	.section	.text._Z14attention_wmmaPKfS0_S0_iiPf,"ax",@progbits
	.align	128
        .global         _Z14attention_wmmaPKfS0_S0_iiPf
        .type           _Z14attention_wmmaPKfS0_S0_iiPf,@function
        .size           _Z14attention_wmmaPKfS0_S0_iiPf,(.L_x_25 - _Z14attention_wmmaPKfS0_S0_iiPf)
        .other          _Z14attention_wmmaPKfS0_S0_iiPf,@"STO_CUDA_ENTRY STV_DEFAULT"
_Z14attention_wmmaPKfS0_S0_iiPf:
.text._Z14attention_wmmaPKfS0_S0_iiPf:
[----:B------:R-:W-:Y:S01]  /*0000*/  LDC R1, c[0x0][0x37c] ;  /* 0x0000df00ff017b82 */ /* 0x000fe20000000800 */
[----:B------:R-:W0:Y:S07]  /*0010*/  LDCU UR4, c[0x0][0x398] ;  /* 0x00007300ff0477ac */ /* 0x000e2e0008000800 */
[----:B------:R-:W1:Y:S01]  /*0020*/  S2UR UR6, SR_CTAID.Y ;  /* 0x00000000000679c3 */ /* 0x000e620000002600 */
[----:B------:R-:W2:Y:S01]  /*0030*/  S2R R0, SR_TID.X ;  /* 0x0000000000007919 */ /* 0x000ea20000002100 */
[----:B------:R-:W-:Y:S01]  /*0040*/  IMAD.MOV.U32 R3, RZ, RZ, 0x322bcc77 ;  /* 0x322bcc77ff037424 */ /* 0x000fe200078e00ff */
[----:B------:R-:W-:-:S02]  /*0050*/  CS2R R14, SRZ ;  /* 0x00000000000e7805 */ /* 0x000fc4000001ff00 */
[----:B------:R-:W-:Y:S02]  /*0060*/  CS2R R12, SRZ ;  /* 0x00000000000c7805 */ /* 0x000fe4000001ff00 */
[----:B------:R-:W-:Y:S02]  /*0070*/  CS2R R18, SRZ ;  /* 0x0000000000127805 */ /* 0x000fe4000001ff00 */
[----:B------:R-:W-:Y:S01]  /*0080*/  CS2R R16, SRZ ;  /* 0x0000000000107805 */ /* 0x000fe2000001ff00 */
[----:B------:R-:W3:Y:S01]  /*0090*/  LDCU.64 UR10, c[0x0][0x358] ;  /* 0x00006b00ff0a77ac */ /* 0x000ee20008000a00 */
[----:B0-----:R-:W-:Y:S02]  /*00a0*/  UISETP.GE.AND UP0, UPT, UR4, 0x1, UPT ;  /* 0x000000010400788c */ /* 0x001fe4000bf06270 */
[----:B-1----:R-:W-:-:S07]  /*00b0*/  USHF.L.U32 UR6, UR6, 0x4, URZ ;  /* 0x0000000406067899 */ /* 0x002fce00080006ff */
[----:B------:R-:W-:Y:S05]  /*00c0*/  BRA.U !UP0, `(.L_x_0) ;  /* 0x0000002908e07547 */ /* 0x000fea000b800000 */
[----:B------:R-:W0:Y:S02]  /*00d0*/  LDCU UR4, c[0x0][0x39c] ;  /* 0x00007380ff0477ac */ /* 0x000e240008000800 */
[----:B0-----:R-:W-:-:S04]  /*00e0*/  I2FP.F32.S32 R2, UR4 ;  /* 0x0000000400027c45 */ /* 0x001fc80008201400 */
[----:B------:R0:W1:Y:S01]  /*00f0*/  MUFU.RSQ R3, R2 ;  /* 0x0000000200037308 */ /* 0x0000620000001400 */
[----:B------:R-:W-:-:S05]  /*0100*/  VIADD R4, R2, 0xf3000000 ;  /* 0xf300000002047836 */ /* 0x000fca0000000000 */
[----:B------:R-:W-:-:S13]  /*0110*/  ISETP.GT.U32.AND P0, PT, R4, 0x727fffff, PT ;  /* 0x727fffff0400780c */ /* 0x000fda0003f04070 */
[----:B01----:R-:W-:Y:S05]  /*0120*/  @!P0 BRA `(.L_x_1) ;  /* 0x0000000000108947 */ /* 0x003fea0003800000 */
[----:B------:R-:W-:-:S07]  /*0130*/  MOV R6, 0x150 ;  /* 0x0000015000067802 */ /* 0x000fce0000000f00 */
[----:B--23--:R-:W-:Y:S05]  /*0140*/  CALL.REL.NOINC `($__internal_1_$__cuda_sm20_sqrt_rn_f32_slowpath) ;  /* 0x0000003400c47944 */ /* 0x00cfea0003c00000 */
[----:B------:R-:W-:Y:S01]  /*0150*/  IMAD.MOV.U32 R3, RZ, RZ, R4 ;  /* 0x000000ffff037224 */ /* 0x000fe200078e0004 */
[----:B------:R-:W-:Y:S06]  /*0160*/  BRA `(.L_x_2) ;  /* 0x0000000000107947 */ /* 0x000fec0003800000 */
.L_x_1:
[----:B------:R-:W-:Y:S01]  /*0170*/  FMUL.FTZ R5, R2, R3 ;  /* 0x0000000302057220 */ /* 0x000fe20000410000 */
[----:B------:R-:W-:-:S03]  /*0180*/  FMUL.FTZ R3, R3, 0.5 ;  /* 0x3f00000003037820 */ /* 0x000fc60000410000 */
[----:B------:R-:W-:-:S04]  /*0190*/  FFMA R2, -R5, R5, R2 ;  /* 0x0000000505027223 */ /* 0x000fc80000000102 */
[----:B------:R-:W-:-:S07]  /*01a0*/  FFMA R3, R2, R3, R5 ;  /* 0x0000000302037223 */ /* 0x000fce0000000005 */
.L_x_2:
[----:B------:R-:W-:-:S05]  /*01b0*/  VIADD R2, R3, 0x1800000 ;  /* 0x0180000003027836 */ /* 0x000fca0000000000 */
[----:B------:R-:W-:-:S04]  /*01c0*/  LOP3.LUT R2, R2, 0x7f800000, RZ, 0xc0, !PT ;  /* 0x7f80000002027812 */ /* 0x000fc800078ec0ff */
[----:B------:R-:W-:-:S13]  /*01d0*/  ISETP.GT.U32.AND P0, PT, R2, 0x1ffffff, PT ;  /* 0x01ffffff0200780c */ /* 0x000fda0003f04070 */
[----:B------:R-:W-:Y:S05]  /*01e0*/  @P0 BRA `(.L_x_3) ;  /* 0x0000000000100947 */ /* 0x000fea0003800000 */
[----:B------:R-:W-:-:S07]  /*01f0*/  MOV R8, 0x210 ;  /* 0x0000021000087802 */ /* 0x000fce0000000f00 */
[----:B--23--:R-:W-:Y:S05]  /*0200*/  CALL.REL.NOINC `($__internal_0_$__cuda_sm20_rcp_rn_f32_slowpath) ;  /* 0x0000003000c07944 */ /* 0x00cfea0003c00000 */
[----:B------:R-:W-:Y:S01]  /*0210*/  IMAD.MOV.U32 R11, RZ, RZ, R4 ;  /* 0x000000ffff0b7224 */ /* 0x000fe200078e0004 */
[----:B------:R-:W-:Y:S06]  /*0220*/  BRA `(.L_x_4) ;  /* 0x0000000000107947 */ /* 0x000fec0003800000 */
.L_x_3:
[----:B------:R-:W0:Y:S02]  /*0230*/  MUFU.RCP R2, R3 ;  /* 0x0000000300027308 */ /* 0x000e240000001000 */
[----:B0-----:R-:W-:-:S04]  /*0240*/  FFMA R4, R2, R3, -1 ;  /* 0xbf80000002047423 */ /* 0x001fc80000000003 */
[----:B------:R-:W-:-:S04]  /*0250*/  FADD.FTZ R11, -R4, -RZ ;  /* 0x800000ff040b7221 */ /* 0x000fc80000010100 */
[----:B------:R-:W-:-:S07]  /*0260*/  FFMA R11, R2, R11, R2 ;  /* 0x0000000b020b7223 */ /* 0x000fce0000000002 */
.L_x_4:
[----:B------:R-:W0:Y:S01]  /*0270*/  S2UR UR5, SR_CgaCtaId ;  /* 0x00000000000579c3 */ /* 0x000e220000008800 */
[C---:B--2---:R-:W-:Y:S01]  /*0280*/  VIADD R2, R0.reuse, 0x20 ;  /* 0x0000002000027836 */ /* 0x044fe20000000000 */
[C---:B------:R-:W-:Y:S01]  /*0290*/  IADD3 R22, PT, PT, R0.reuse, 0xe0, RZ ;  /* 0x000000e000167810 */ /* 0x040fe20007ffe0ff */
[C---:B------:R-:W-:Y:S01]  /*02a0*/  VIADD R4, R0.reuse, 0x40 ;  /* 0x0000004000047836 */ /* 0x040fe20000000000 */
[----:B------:R-:W-:Y:S01]  /*02b0*/  UMOV UR4, 0x400 ;  /* 0x0000040000047882 */ /* 0x000fe20000000000 */
[----:B------:R-:W-:Y:S01]  /*02c0*/  VIADD R6, R0, 0x60 ;  /* 0x0000006000067836 */ /* 0x000fe20000000000 */
[----:B------:R-:W-:Y:S01]  /*02d0*/  LOP3.LUT R3, R2, 0x7f0, RZ, 0xc0, !PT ;  /* 0x000007f002037812 */ /* 0x000fe200078ec0ff */
[----:B------:R-:W-:Y:S01]  /*02e0*/  VIADD R8, R0, 0x80 ;  /* 0x0000008000087836 */ /* 0x000fe20000000000 */
[----:B------:R-:W-:Y:S01]  /*02f0*/  LOP3.LUT R5, R4, 0x7f0, RZ, 0xc0, !PT ;  /* 0x000007f004057812 */ /* 0x000fe200078ec0ff */
[----:B------:R-:W-:Y:S01]  /*0300*/  VIADD R10, R0, 0xa0 ;  /* 0x000000a0000a7836 */ /* 0x000fe20000000000 */
[----:B------:R-:W-:Y:S01]  /*0310*/  LOP3.LUT R7, R6, 0x7f0, RZ, 0xc0, !PT ;  /* 0x000007f006077812 */ /* 0x000fe200078ec0ff */
[----:B------:R-:W-:Y:S01]  /*0320*/  VIADD R20, R0, 0xc0 ;  /* 0x000000c000147836 */ /* 0x000fe20000000000 */
[----:B------:R-:W-:Y:S01]  /*0330*/  LOP3.LUT R21, R8, 0x7f0, RZ, 0xc0, !PT ;  /* 0x000007f008157812 */ /* 0x000fe200078ec0ff */
[----:B------:R-:W-:Y:S01]  /*0340*/  IMAD.MOV.U32 R36, RZ, RZ, -0x800000 ;  /* 0xff800000ff247424 */ /* 0x000fe200078e00ff */
[----:B------:R-:W-:Y:S01]  /*0350*/  LOP3.LUT R23, R10, 0x7f0, RZ, 0xc0, !PT ;  /* 0x000007f00a177812 */ /* 0x000fe200078ec0ff */
[----:B------:R-:W-:Y:S01]  /*0360*/  IMAD.MOV.U32 R9, RZ, RZ, RZ ;  /* 0x000000ffff097224 */ /* 0x000fe200078e00ff */
[----:B------:R-:W-:Y:S01]  /*0370*/  LOP3.LUT R25, R20, 0x7f0, RZ, 0xc0, !PT ;  /* 0x000007f014197812 */ /* 0x000fe200078ec0ff */
[----:B------:R-:W-:Y:S01]  /*0380*/  IMAD.MOV.U32 R15, RZ, RZ, RZ ;  /* 0x000000ffff0f7224 */ /* 0x000fe200078e00ff */
[----:B------:R-:W-:-:S02]  /*0390*/  LOP3.LUT R27, R22, 0x7f0, RZ, 0xc0, !PT ;  /* 0x000007f0161b7812 */ /* 0x000fc400078ec0ff */
[--C-:B------:R-:W-:Y:S02]  /*03a0*/  LOP3.LUT R2, R3, 0xf, R0.reuse, 0xf8, !PT ;  /* 0x0000000f03027812 */ /* 0x100fe400078ef800 */
[--C-:B------:R-:W-:Y:S01]  /*03b0*/  LOP3.LUT R3, R5, 0xf, R0.reuse, 0xf8, !PT ;  /* 0x0000000f05037812 */ /* 0x100fe200078ef800 */
[----:B0-----:R-:W-:Y:S01]  /*03c0*/  ULEA UR4, UR5, UR4, 0x18 ;  /* 0x0000000405047291 */ /* 0x001fe2000f8ec0ff */
[--C-:B------:R-:W-:Y:S02]  /*03d0*/  LOP3.LUT R4, R7, 0xf, R0.reuse, 0xf8, !PT ;  /* 0x0000000f07047812 */ /* 0x100fe400078ef800 */
[--C-:B------:R-:W-:Y:S02]  /*03e0*/  LOP3.LUT R5, R21, 0xf, R0.reuse, 0xf8, !PT ;  /* 0x0000000f15057812 */ /* 0x100fe400078ef800 */
[--C-:B------:R-:W-:Y:S02]  /*03f0*/  LOP3.LUT R6, R23, 0xf, R0.reuse, 0xf8, !PT ;  /* 0x0000000f17067812 */ /* 0x100fe400078ef800 */
[----:B------:R-:W-:-:S02]  /*0400*/  LOP3.LUT R7, R25, 0xf, R0, 0xf8, !PT ;  /* 0x0000000f19077812 */ /* 0x000fc400078ef800 */
[----:B------:R-:W-:Y:S02]  /*0410*/  LOP3.LUT R8, R27, 0xf, R0, 0xf8, !PT ;  /* 0x0000000f1b087812 */ /* 0x000fe400078ef800 */
[----:B------:R-:W-:Y:S02]  /*0420*/  LEA R10, R0, UR4, 0x1 ;  /* 0x00000004000a7c11 */ /* 0x000fe4000f8e08ff */
[----:B------:R-:W-:Y:S02]  /*0430*/  LEA R2, R2, UR4, 0x1 ;  /* 0x0000000402027c11 */ /* 0x000fe4000f8e08ff */
[----:B------:R-:W-:Y:S02]  /*0440*/  LEA R3, R3, UR4, 0x1 ;  /* 0x0000000403037c11 */ /* 0x000fe4000f8e08ff */
[----:B------:R-:W-:Y:S02]  /*0450*/  LEA R4, R4, UR4, 0x1 ;  /* 0x0000000404047c11 */ /* 0x000fe4000f8e08ff */
[----:B------:R-:W-:-:S02]  /*0460*/  LEA R5, R5, UR4, 0x1 ;  /* 0x0000000405057c11 */ /* 0x000fc4000f8e08ff */
[----:B------:R-:W-:Y:S02]  /*0470*/  LEA R6, R6, UR4, 0x1 ;  /* 0x0000000406067c11 */ /* 0x000fe4000f8e08ff */
[----:B------:R-:W-:Y:S02]  /*0480*/  LEA R7, R7, UR4, 0x1 ;  /* 0x0000000407077c11 */ /* 0x000fe4000f8e08ff */
[----:B------:R-:W-:Y:S01]  /*0490*/  LEA R8, R8, UR4, 0x1 ;  /* 0x0000000408087c11 */ /* 0x000fe2000f8e08ff */
[----:B------:R-:W-:-:S06]  /*04a0*/  UMOV UR4, URZ ;  /* 0x000000ff00047c82 */ /* 0x000fcc0008000000 */
.L_x_14:
[----:B------:R-:W0:Y:S01]  /*04b0*/  LDCU UR8, c[0x0][0x39c] ;  /* 0x00007380ff0877ac */ /* 0x000e220008000800 */
[----:B------:R-:W-:Y:S02]  /*04c0*/  CS2R R22, SRZ ;  /* 0x0000000000167805 */ /* 0x000fe4000001ff00 */
[----:B------:R-:W-:Y:S02]  /*04d0*/  CS2R R20, SRZ ;  /* 0x0000000000147805 */ /* 0x000fe4000001ff00 */
[----:B------:R-:W-:Y:S02]  /*04e0*/  CS2R R26, SRZ ;  /* 0x00000000001a7805 */ /* 0x000fe4000001ff00 */
[----:B------:R-:W-:Y:S01]  /*04f0*/  CS2R R24, SRZ ;  /* 0x0000000000187805 */ /* 0x000fe2000001ff00 */
[----:B0-----:R-:W-:-:S09]  /*0500*/  UISETP.GE.AND UP0, UPT, UR8, 0x1, UPT ;  /* 0x000000010800788c */ /* 0x001fd2000bf06270 */
[----:B------:R-:W-:Y:S05]  /*0510*/  BRA.U !UP0, `(.L_x_5) ;  /* 0x0000000d089c7547 */ /* 0x000fea000b800000 */
[----:B------:R-:W0:Y:S01]  /*0520*/  S2R R29, SR_LANEID ;  /* 0x00000000001d7919 */ /* 0x000e220000000000 */
[----:B------:R-:W1:Y:S01]  /*0530*/  S2UR UR7, SR_CTAID.X ;  /* 0x00000000000779c3 */ /* 0x000e620000002500 */
[C---:B------:R-:W-:Y:S01]  /*0540*/  IADD3 R53, PT, PT, R0.reuse, 0x60, RZ ;  /* 0x0000006000357810 */ /* 0x040fe20007ffe0ff */
[----:B------:R-:W-:Y:S01]  /*0550*/  UMOV UR5, 0x400 ;  /* 0x0000040000057882 */ /* 0x000fe20000000000 */
[C---:B------:R-:W-:Y:S01]  /*0560*/  VIADD R37, R0.reuse, 0x40 ;  /* 0x0000004000257836 */ /* 0x040fe20000000000 */
[C---:B------:R-:W-:Y:S01]  /*0570*/  LOP3.LUT R40, R0.reuse, 0xf, RZ, 0xc0, !PT ;  /* 0x0000000f00287812 */ /* 0x040fe200078ec0ff */
[C---:B------:R-:W-:Y:S01]  /*0580*/  VIADD R51, R0.reuse, 0x80 ;  /* 0x0000008000337836 */ /* 0x040fe20000000000 */
[C---:B------:R-:W-:Y:S01]  /*0590*/  LEA.HI R57, R0.reuse, UR4, RZ, 0x1c ;  /* 0x0000000400397c11 */ /* 0x040fe2000f8fe0ff */
[C---:B------:R-:W-:Y:S01]  /*05a0*/  VIADD R55, R0.reuse, 0xe0 ;  /* 0x000000e000377836 */ /* 0x040fe20000000000 */
[----:B------:R-:W2:Y:S01]  /*05b0*/  S2UR UR9, SR_CgaCtaId ;  /* 0x00000000000979c3 */ /* 0x000ea20000008800 */
[----:B------:R-:W-:Y:S01]  /*05c0*/  VIADD R33, R0, 0x20 ;  /* 0x0000002000217836 */ /* 0x000fe20000000000 */
[----:B------:R-:W-:Y:S01]  /*05d0*/  LEA.HI R49, R37, UR4, RZ, 0x1c ;  /* 0x0000000425317c11 */ /* 0x000fe2000f8fe0ff */
[--C-:B------:R-:W-:Y:S01]  /*05e0*/  IMAD R57, R57, UR8, R40.reuse ;  /* 0x0000000839397c24 */ /* 0x100fe2000f8e0228 */
[----:B------:R-:W-:Y:S01]  /*05f0*/  LEA.HI R45, R51, UR4, RZ, 0x1c ;  /* 0x00000004332d7c11 */ /* 0x000fe2000f8fe0ff */
[----:B------:R-:W4:Y:S01]  /*0600*/  LDCU.64 UR12, c[0x0][0x398] ;  /* 0x00007300ff0c77ac */ /* 0x000f220008000a00 */
[----:B------:R-:W-:Y:S01]  /*0610*/  LEA.HI R43, R55, UR4, RZ, 0x1c ;  /* 0x00000004372b7c11 */ /* 0x000fe2000f8fe0ff */
[--C-:B------:R-:W-:Y:S01]  /*0620*/  IMAD R49, R49, UR8, R40.reuse ;  /* 0x0000000831317c24 */ /* 0x100fe2000f8e0228 */
[----:B------:R-:W-:Y:S01]  /*0630*/  LEA.HI R35, R33, UR4, RZ, 0x1c ;  /* 0x0000000421237c11 */ /* 0x000fe2000f8fe0ff */
[----:B------:R-:W-:-:S02]  /*0640*/  IMAD R45, R45, UR8, R40 ;  /* 0x000000082d2d7c24 */ /* 0x000fc4000f8e0228 */
[--C-:B------:R-:W-:Y:S02]  /*0650*/  IMAD R48, R43, UR8, R40.reuse ;  /* 0x000000082b307c24 */ /* 0x100fe4000f8e0228 */
[----:B------:R-:W-:Y:S01]  /*0660*/  IMAD R42, R35, UR8, R40 ;  /* 0x00000008232a7c24 */ /* 0x000fe2000f8e0228 */
[----:B-1----:R-:W-:-:S06]  /*0670*/  USHF.L.U32 UR7, UR7, 0x4, URZ ;  /* 0x0000000407077899 */ /* 0x002fcc00080006ff */
[----:B------:R-:W-:Y:S02]  /*0680*/  LEA.HI R37, R37, UR7, RZ, 0x1c ;  /* 0x0000000725257c11 */ /* 0x000fe4000f8fe0ff */
[--C-:B0-----:R-:W-:Y:S01]  /*0690*/  SHF.R.U32.HI R23, RZ, 0x3, R29.reuse ;  /* 0x00000003ff177819 */ /* 0x101fe2000001161d */
[----:B--2---:R-:W-:Y:S01]  /*06a0*/  ULEA UR5, UR9, UR5, 0x18 ;  /* 0x0000000509057291 */ /* 0x004fe2000f8ec0ff */
[----:B------:R-:W-:Y:S01]  /*06b0*/  LOP3.LUT R28, R29, 0x7, RZ, 0xc0, !PT ;  /* 0x000000071d1c7812 */ /* 0x000fe200078ec0ff */
[----:B------:R-:W-:Y:S01]  /*06c0*/  IMAD R37, R37, UR8, R40 ;  /* 0x0000000825257c24 */ /* 0x000fe2000f8e0228 */
[----:B------:R-:W-:Y:S01]  /*06d0*/  SHF.R.U32.HI R29, RZ, 0x4, R29 ;  /* 0x00000004ff1d7819 */ /* 0x000fe2000001161d */
[C---:B------:R-:W-:Y:S01]  /*06e0*/  IMAD.SHL.U32 R31, R23.reuse, 0x8, RZ ;  /* 0x00000008171f7824 */ /* 0x040fe200078e00ff */
[----:B------:R-:W-:Y:S01]  /*06f0*/  UIADD3 UR9, UPT, UPT, UR5, 0x200, URZ ;  /* 0x0000020005097890 */ /* 0x000fe2000fffe0ff */
[----:B------:R-:W-:Y:S01]  /*0700*/  IMAD.SHL.U32 R50, R23, 0x8, RZ ;  /* 0x0000000817327824 */ /* 0x000fe200078e00ff */
[----:B------:R-:W-:Y:S01]  /*0710*/  LEA.HI R51, R51, UR7, RZ, 0x1c ;  /* 0x0000000733337c11 */ /* 0x000fe2000f8fe0ff */
[--C-:B------:R-:W-:Y:S01]  /*0720*/  IMAD R23, R29, 0x8, R28.reuse ;  /* 0x000000081d177824 */ /* 0x100fe200078e021c */
[----:B------:R-:W-:Y:S01]  /*0730*/  LOP3.LUT R30, R31, 0x8, R28, 0xe2, !PT ;  /* 0x000000081f1e7812 */ /* 0x000fe200078ee21c */
[----:B------:R-:W-:Y:S01]  /*0740*/  VIADD R28, R0, 0xa0 ;  /* 0x000000a0001c7836 */ /* 0x000fe20000000000 */
[----:B------:R-:W-:Y:S01]  /*0750*/  LOP3.LUT R50, R50, 0x8, RZ, 0xe2, !PT ;  /* 0x0000000832327812 */ /* 0x000fe200078ee2ff */
[----:B------:R-:W-:Y:S01]  /*0760*/  IMAD.SHL.U32 R39, R29, 0x8, RZ ;  /* 0x000000081d277824 */ /* 0x000fe200078e00ff */
[----:B------:R-:W-:Y:S01]  /*0770*/  LEA.HI R29, R53, UR4, RZ, 0x1c ;  /* 0x00000004351d7c11 */ /* 0x000fe2000f8fe0ff */
[--C-:B------:R-:W-:Y:S01]  /*0780*/  IMAD R51, R51, UR8, R40.reuse ;  /* 0x0000000833337c24 */ /* 0x100fe2000f8e0228 */
[----:B------:R-:W-:Y:S01]  /*0790*/  LEA.HI R31, R28, UR4, RZ, 0x1c ;  /* 0x000000041c1f7c11 */ /* 0x000fe2000f8fe0ff */
[----:B------:R-:W-:Y:S01]  /*07a0*/  IMAD R39, R30, 0x10, R39 ;  /* 0x000000101e277824 */ /* 0x000fe200078e0227 */
[----:B------:R-:W-:Y:S01]  /*07b0*/  LEA.HI R53, R53, UR7, RZ, 0x1c ;  /* 0x0000000735357c11 */ /* 0x000fe2000f8fe0ff */
[----:B------:R-:W-:Y:S01]  /*07c0*/  VIADD R30, R0, 0xc0 ;  /* 0x000000c0001e7836 */ /* 0x000fe20000000000 */
[----:B------:R-:W-:Y:S01]  /*07d0*/  LEA.HI R55, R55, UR7, RZ, 0x1c ;  /* 0x0000000737377c11 */ /* 0x000fe2000f8fe0ff */
[--C-:B------:R-:W-:Y:S01]  /*07e0*/  IMAD R44, R29, UR8, R40.reuse ;  /* 0x000000081d2c7c24 */ /* 0x100fe2000f8e0228 */
[----:B------:R-:W-:Y:S01]  /*07f0*/  LEA.HI R29, R28, UR7, RZ, 0x1c ;  /* 0x000000071c1d7c11 */ /* 0x000fe2000f8fe0ff */
[----:B------:R-:W-:Y:S01]  /*0800*/  IMAD R46, R31, UR8, R40 ;  /* 0x000000081f2e7c24 */ /* 0x000fe2000f8e0228 */
[C---:B------:R-:W-:Y:S01]  /*0810*/  LEA.HI R47, R30.reuse, UR4, RZ, 0x1c ;  /* 0x000000041e2f7c11 */ /* 0x040fe2000f8fe0ff */
[----:B------:R-:W-:Y:S01]  /*0820*/  IMAD R50, R23, 0x10, R50 ;  /* 0x0000001017327824 */ /* 0x000fe200078e0232 */
[----:B------:R-:W-:Y:S01]  /*0830*/  LEA.HI R31, R30, UR7, RZ, 0x1c ;  /* 0x000000071e1f7c11 */ /* 0x000fe2000f8fe0ff */
[----:B------:R-:W-:Y:S01]  /*0840*/  IMAD.MOV.U32 R23, RZ, RZ, RZ ;  /* 0x000000ffff177224 */ /* 0x000fe200078e00ff */
[----:B------:R-:W-:Y:S01]  /*0850*/  LEA.HI R33, R33, UR7, RZ, 0x1c ;  /* 0x0000000721217c11 */ /* 0x000fe2000f8fe0ff */
[--C-:B------:R-:W-:Y:S01]  /*0860*/  IMAD R47, R47, UR8, R40.reuse ;  /* 0x000000082f2f7c24 */ /* 0x100fe2000f8e0228 */
[----:B------:R-:W-:Y:S01]  /*0870*/  LEA.HI R41, R0, UR7, RZ, 0x1c ;  /* 0x0000000700297c11 */ /* 0x000fe2000f8fe0ff */
[--C-:B------:R-:W-:Y:S01]  /*0880*/  IMAD R53, R53, UR8, R40.reuse ;  /* 0x0000000835357c24 */ /* 0x100fe2000f8e0228 */
[----:B------:R-:W-:Y:S01]  /*0890*/  LEA R50, R50, UR9, 0x1 ;  /* 0x0000000932327c11 */ /* 0x000fe2000f8e08ff */
[--C-:B------:R-:W-:Y:S01]  /*08a0*/  IMAD R52, R29, UR8, R40.reuse ;  /* 0x000000081d347c24 */ /* 0x100fe2000f8e0228 */
[----:B------:R-:W-:Y:S01]  /*08b0*/  LEA R39, R39, UR5, 0x1 ;  /* 0x0000000527277c11 */ /* 0x000fe2000f8e08ff */
[--C-:B------:R-:W-:Y:S01]  /*08c0*/  IMAD R54, R31, UR8, R40.reuse ;  /* 0x000000081f367c24 */ /* 0x100fe2000f8e0228 */
[----:B------:R-:W-:Y:S01]  /*08d0*/  UMOV UR5, URZ ;  /* 0x000000ff00057c82 */ /* 0x000fe20008000000 */
[----:B------:R-:W-:-:S02]  /*08e0*/  IMAD R55, R55, UR8, R40 ;  /* 0x0000000837377c24 */ /* 0x000fc4000f8e0228 */
[--C-:B------:R-:W-:Y:S02]  /*08f0*/  IMAD R38, R33, UR8, R40.reuse ;  /* 0x0000000821267c24 */ /* 0x100fe4000f8e0228 */
[----:B----4-:R-:W-:-:S07]  /*0900*/  IMAD R41, R41, UR8, R40 ;  /* 0x0000000829297c24 */ /* 0x010fce000f8e0228 */
.L_x_6:
[----:B------:R-:W-:Y:S01]  /*0910*/  UMOV UR8, UR13 ;  /* 0x0000000d00087c82 */ /* 0x000fe20008000000 */
[----:B------:R-:W-:Y:S02]  /*0920*/  LEA.HI R28, R0, UR7, RZ, 0x1c ;  /* 0x00000007001c7c11 */ /* 0x000fe4000f8fe0ff */
[----:B------:R-:W-:Y:S02]  /*0930*/  CS2R R34, SRZ ;  /* 0x0000000000227805 */ /* 0x000fe4000001ff00 */
[----:B------:R-:W-:-:S04]  /*0940*/  ISETP.GE.AND P0, PT, R40, UR8, PT ;  /* 0x0000000828007c0c */ /* 0x000fc8000bf06270 */
[----:B------:R-:W-:-:S13]  /*0950*/  ISETP.GE.U32.OR P1, PT, R28, UR12, P0 ;  /* 0x0000000c1c007c0c */ /* 0x000fda0008726470 */
[----:B------:R-:W0:Y:S02]  /*0960*/  @!P1 LDC.64 R28, c[0x0][0x380] ;  /* 0x0000e000ff1c9b82 */ /* 0x000e240000000a00 */
[----:B0-----:R-:W-:-:S05]  /*0970*/  @!P1 IMAD.WIDE.U32 R30, R41, 0x4, R28 ;  /* 0x00000004291e9825 */ /* 0x001fca00078e001c */
[----:B---3--:R0:W2:Y:S01]  /*0980*/  @!P1 LDG.E.CONSTANT R35, desc[UR10][R30.64] ;  /* 0x0000000a1e239981 */ /* 0x0080a2000c1e9900 */
[C---:B------:R-:W-:Y:S01]  /*0990*/  VIADD R29, R0.reuse, 0x40 ;  /* 0x00000040001d7836 */ /* 0x040fe20000000000 */
[----:B------:R-:W-:Y:S01]  /*09a0*/  MOV R58, RZ ;  /* 0x000000ff003a7202 */ /* 0x000fe20000000f00 */
[----:B------:R-:W-:Y:S02]  /*09b0*/  VIADD R28, R0, 0x20 ;  /* 0x00000020001c7836 */ /* 0x000fe40000000000 */
[----:B------:R-:W-:Y:S01]  /*09c0*/  IMAD.MOV.U32 R56, RZ, RZ, RZ ;  /* 0x000000ffff387224 */ /* 0x000fe200078e00ff */
[----:B------:R-:W-:Y:S02]  /*09d0*/  LEA.HI R29, R29, UR7, RZ, 0x1c ;  /* 0x000000071d1d7c11 */ /* 0x000fe4000f8fe0ff */
[----:B------:R-:W-:Y:S02]  /*09e0*/  LEA.HI R28, R28, UR7, RZ, 0x1c ;  /* 0x000000071c1c7c11 */ /* 0x000fe4000f8fe0ff */
[----:B------:R-:W-:-:S02]  /*09f0*/  ISETP.GE.U32.OR P2, PT, R29, UR12, P0 ;  /* 0x0000000c1d007c0c */ /* 0x000fc40008746470 */
[----:B------:R-:W-:-:S11]  /*0a00*/  ISETP.GE.U32.OR P1, PT, R28, UR12, P0 ;  /* 0x0000000c1c007c0c */ /* 0x000fd60008726470 */
[----:B------:R-:W1:Y:S08]  /*0a10*/  @!P2 LDC.64 R60, c[0x0][0x380] ;  /* 0x0000e000ff3cab82 */ /* 0x000e700000000a00 */
[----:B------:R-:W3:Y:S01]  /*0a20*/  @!P1 LDC.64 R28, c[0x0][0x380] ;  /* 0x0000e000ff1c9b82 */ /* 0x000ee20000000a00 */
[----:B-1----:R-:W-:-:S05]  /*0a30*/  @!P2 IMAD.WIDE.U32 R60, R37, 0x4, R60 ;  /* 0x00000004253ca825 */ /* 0x002fca00078e003c */
[----:B------:R-:W4:Y:S01]  /*0a40*/  @!P2 LDG.E.CONSTANT R58, desc[UR10][R60.64] ;  /* 0x0000000a3c3aa981 */ /* 0x000f22000c1e9900 */
[----:B---3--:R-:W-:-:S05]  /*0a50*/  @!P1 IMAD.WIDE.U32 R28, R38, 0x4, R28 ;  /* 0x00000004261c9825 */ /* 0x008fca00078e001c */
[----:B------:R1:W3:Y:S01]  /*0a60*/  @!P1 LDG.E.CONSTANT R56, desc[UR10][R28.64] ;  /* 0x0000000a1c389981 */ /* 0x0002e2000c1e9900 */
[C---:B0-----:R-:W-:Y:S02]  /*0a70*/  VIADD R30, R0.reuse, 0x80 ;  /* 0x00000080001e7836 */ /* 0x041fe40000000000 */
[----:B------:R-:W-:-:S03]  /*0a80*/  VIADD R33, R0, 0x60 ;  /* 0x0000006000217836 */ /* 0x000fc60000000000 */
[----:B------:R-:W-:-:S04]  /*0a90*/  LEA.HI R30, R30, UR7, RZ, 0x1c ;  /* 0x000000071e1e7c11 */ /* 0x000fc8000f8fe0ff */
[----:B------:R-:W-:Y:S02]  /*0aa0*/  ISETP.GE.U32.OR P2, PT, R30, UR12, P0 ;  /* 0x0000000c1e007c0c */ /* 0x000fe40008746470 */
[----:B------:R-:W-:-:S04]  /*0ab0*/  LEA.HI R30, R33, UR7, RZ, 0x1c ;  /* 0x00000007211e7c11 */ /* 0x000fc8000f8fe0ff */
[----:B------:R-:W-:-:S07]  /*0ac0*/  ISETP.GE.U32.OR P1, PT, R30, UR12, P0 ;  /* 0x0000000c1e007c0c */ /* 0x000fce0008726470 */
[----:B------:R-:W0:Y:S08]  /*0ad0*/  @!P2 LDC.64 R30, c[0x0][0x380] ;  /* 0x0000e000ff1eab82 */ /* 0x000e300000000a00 */
[----:B-1----:R-:W1:Y:S01]  /*0ae0*/  @!P1 LDC.64 R28, c[0x0][0x380] ;  /* 0x0000e000ff1c9b82 */ /* 0x002e620000000a00 */
[----:B------:R-:W-:Y:S02]  /*0af0*/  IMAD.MOV.U32 R32, RZ, RZ, RZ ;  /* 0x000000ffff207224 */ /* 0x000fe400078e00ff */
[----:B0-----:R-:W-:-:S05]  /*0b00*/  @!P2 IMAD.WIDE.U32 R30, R51, 0x4, R30 ;  /* 0x00000004331ea825 */ /* 0x001fca00078e001e */
[----:B------:R0:W5:Y:S01]  /*0b10*/  @!P2 LDG.E.CONSTANT R32, desc[UR10][R30.64] ;  /* 0x0000000a1e20a981 */ /* 0x000162000c1e9900 */
[----:B-1----:R-:W-:-:S05]  /*0b20*/  @!P1 IMAD.WIDE.U32 R60, R53, 0x4, R28 ;  /* 0x00000004353c9825 */ /* 0x002fca00078e001c */
[----:B------:R1:W5:Y:S01]  /*0b30*/  @!P1 LDG.E.CONSTANT R34, desc[UR10][R60.64] ;  /* 0x0000000a3c229981 */ /* 0x000362000c1e9900 */
[----:B------:R-:W-:-:S05]  /*0b40*/  VIADD R28, R0, 0xa0 ;  /* 0x000000a0001c7836 */ /* 0x000fca0000000000 */
[----:B------:R-:W-:-:S04]  /*0b50*/  LEA.HI R28, R28, UR7, RZ, 0x1c ;  /* 0x000000071c1c7c11 */ /* 0x000fc8000f8fe0ff */
[----:B------:R-:W-:Y:S01]  /*0b60*/  ISETP.GE.U32.OR P1, PT, R28, UR12, P0 ;  /* 0x0000000c1c007c0c */ /* 0x000fe20008726470 */
[----:B------:R-:W-:-:S12]  /*0b70*/  VIADD R59, R0, 0xc0 ;  /* 0x000000c0003b7836 */ /* 0x000fd80000000000 */
[----:B------:R-:W1:Y:S01]  /*0b80*/  @!P1 LDC.64 R28, c[0x0][0x380] ;  /* 0x0000e000ff1c9b82 */ /* 0x000e620000000a00 */
[----:B------:R-:W-:-:S04]  /*0b90*/  LEA.HI R59, R59, UR7, RZ, 0x1c ;  /* 0x000000073b3b7c11 */ /* 0x000fc8000f8fe0ff */
[----:B------:R-:W-:Y:S01]  /*0ba0*/  ISETP.GE.U32.OR P2, PT, R59, UR12, P0 ;  /* 0x0000000c3b007c0c */ /* 0x000fe20008746470 */
[----:B------:R-:W-:Y:S01]  /*0bb0*/  VIADD R59, R0, 0xe0 ;  /* 0x000000e0003b7836 */ /* 0x000fe20000000000 */
[----:B0-----:R-:W-:-:S04]  /*0bc0*/  CS2R R30, SRZ ;  /* 0x00000000001e7805 */ /* 0x001fc8000001ff00 */
[----:B------:R-:W-:-:S07]  /*0bd0*/  LEA.HI R59, R59, UR7, RZ, 0x1c ;  /* 0x000000073b3b7c11 */ /* 0x000fce000f8fe0ff */
[----:B-1----:R-:W0:Y:S01]  /*0be0*/  @!P2 LDC.64 R60, c[0x0][0x380] ;  /* 0x0000e000ff3cab82 */ /* 0x002e220000000a00 */
[----:B------:R-:W-:-:S05]  /*0bf0*/  @!P1 IMAD.WIDE.U32 R28, R52, 0x4, R28 ;  /* 0x00000004341c9825 */ /* 0x000fca00078e001c */
[----:B------:R1:W5:Y:S01]  /*0c00*/  @!P1 LDG.E.CONSTANT R30, desc[UR10][R28.64] ;  /* 0x0000000a1c1e9981 */ /* 0x000362000c1e9900 */
[----:B------:R-:W-:-:S13]  /*0c10*/  ISETP.GE.U32.OR P1, PT, R59, UR12, P0 ;  /* 0x0000000c3b007c0c */ /* 0x000fda0008726470 */
[----:B-1----:R-:W1:Y:S01]  /*0c20*/  @!P1 LDC.64 R28, c[0x0][0x380] ;  /* 0x0000e000ff1c9b82 */ /* 0x002e620000000a00 */
[----:B0-----:R-:W-:-:S05]  /*0c30*/  @!P2 IMAD.WIDE.U32 R60, R54, 0x4, R60 ;  /* 0x00000004363ca825 */ /* 0x001fca00078e003c */
[----:B------:R0:W5:Y:S01]  /*0c40*/  @!P2 LDG.E.CONSTANT R31, desc[UR10][R60.64] ;  /* 0x0000000a3c1fa981 */ /* 0x000162000c1e9900 */
[----:B------:R-:W-:Y:S01]  /*0c50*/  LEA.HI R59, R0, UR4, RZ, 0x1c ;  /* 0x00000004003b7c11 */ /* 0x000fe2000f8fe0ff */
[----:B-1----:R-:W-:Y:S01]  /*0c60*/  @!P1 IMAD.WIDE.U32 R28, R55, 0x4, R28 ;  /* 0x00000004371c9825 */ /* 0x002fe200078e001c */
[----:B--2---:R-:W-:-:S04]  /*0c70*/  F2FP.F16.F32.PACK_AB R35, RZ, R35 ;  /* 0x00000023ff23723e */ /* 0x004fc800000000ff */
[----:B0-----:R-:W-:Y:S01]  /*0c80*/  PRMT R61, R35, 0x7610, R61 ;  /* 0x00007610233d7816 */ /* 0x001fe2000000003d */
[----:B------:R-:W-:-:S06]  /*0c90*/  IMAD.MOV.U32 R35, RZ, RZ, RZ ;  /* 0x000000ffff237224 */ /* 0x000fcc00078e00ff */
[----:B------:R0:W2:Y:S01]  /*0ca0*/  @!P1 LDG.E.CONSTANT R35, desc[UR10][R28.64] ;  /* 0x0000000a1c239981 */ /* 0x0000a2000c1e9900 */
[----:B------:R-:W-:-:S13]  /*0cb0*/  ISETP.GE.OR P1, PT, R59, UR12, P0 ;  /* 0x0000000c3b007c0c */ /* 0x000fda0008726670 */
[----:B0-----:R-:W0:Y:S01]  /*0cc0*/  @!P1 LDC.64 R28, c[0x0][0x388] ;  /* 0x0000e200ff1c9b82 */ /* 0x001e220000000a00 */
[----:B------:R0:W-:Y:S01]  /*0cd0*/  STS.U16 [R10], R61 ;  /* 0x0000003d0a007388 */ /* 0x0001e20000000400 */
[----:B------:R-:W-:Y:S02]  /*0ce0*/  IMAD.MOV.U32 R59, RZ, RZ, RZ ;  /* 0x000000ffff3b7224 */ /* 0x000fe400078e00ff */
[----:B0-----:R-:W-:-:S04]  /*0cf0*/  @!P1 IMAD.WIDE.U32 R60, R57, 0x4, R28 ;  /* 0x00000004393c9825 */ /* 0x001fc800078e001c */
[----:B------:R-:W-:Y:S01]  /*0d00*/  VIADD R28, R0, 0x20 ;  /* 0x00000020001c7836 */ /* 0x000fe20000000000 */
[----:B------:R0:W2:Y:S04]  /*0d10*/  @!P1 LDG.E.CONSTANT R59, desc[UR10][R60.64] ;  /* 0x0000000a3c3b9981 */ /* 0x0000a8000c1e9900 */
[----:B------:R-:W-:-:S04]  /*0d20*/  LEA.HI R28, R28, UR4, RZ, 0x1c ;  /* 0x000000041c1c7c11 */ /* 0x000fc8000f8fe0ff */
[----:B------:R-:W-:-:S13]  /*0d30*/  ISETP.GE.OR P1, PT, R28, UR12, P0 ;  /* 0x0000000c1c007c0c */ /* 0x000fda0008726670 */
[----:B------:R-:W1:Y:S01]  /*0d40*/  @!P1 LDC.64 R28, c[0x0][0x388] ;  /* 0x0000e200ff1c9b82 */ /* 0x000e620000000a00 */
[----:B----4-:R-:W-:Y:S02]  /*0d50*/  F2FP.F16.F32.PACK_AB R58, RZ, R58 ;  /* 0x0000003aff3a723e */ /* 0x010fe400000000ff */
[----:B---3--:R-:W-:Y:S02]  /*0d60*/  F2FP.F16.F32.PACK_AB R56, RZ, R56 ;  /* 0x00000038ff38723e */ /* 0x008fe400000000ff */
[----:B0-----:R-:W-:Y:S01]  /*0d70*/  PRMT R60, R58, 0x7610, R60 ;  /* 0x000076103a3c7816 */ /* 0x001fe2000000003c */
[----:B------:R-:W-:Y:S01]  /*0d80*/  VIADD R58, R0, 0x40 ;  /* 0x00000040003a7836 */ /* 0x000fe20000000000 */
[----:B------:R-:W-:Y:S02]  /*0d90*/  PRMT R61, R56, 0x7610, R61 ;  /* 0x00007610383d7816 */ /* 0x000fe4000000003d */
[----:B------:R-:W-:Y:S02]  /*0da0*/  MOV R56, RZ ;  /* 0x000000ff00387202 */ /* 0x000fe40000000f00 */
[----:B------:R-:W-:Y:S01]  /*0db0*/  LEA.HI R58, R58, UR4, RZ, 0x1c ;  /* 0x000000043a3a7c11 */ /* 0x000fe2000f8fe0ff */
[----:B-1----:R-:W-:-:S05]  /*0dc0*/  @!P1 IMAD.WIDE.U32 R28, R42, 0x4, R28 ;  /* 0x000000042a1c9825 */ /* 0x002fca00078e001c */
[----:B------:R0:W3:Y:S01]  /*0dd0*/  @!P1 LDG.E.CONSTANT R56, desc[UR10][R28.64] ;  /* 0x0000000a1c389981 */ /* 0x0000e2000c1e9900 */
[----:B------:R-:W-:Y:S02]  /*0de0*/  ISETP.GE.OR P1, PT, R58, UR12, P0 ;  /* 0x0000000c3a007c0c */ /* 0x000fe40008726670 */
[----:B------:R-:W-:-:S11]  /*0df0*/  LEA.HI R33, R33, UR4, RZ, 0x1c ;  /* 0x0000000421217c11 */ /* 0x000fd6000f8fe0ff */
[----:B0-----:R-:W0:Y:S01]  /*0e00*/  @!P1 LDC.64 R28, c[0x0][0x388] ;  /* 0x0000e200ff1c9b82 */ /* 0x001e220000000a00 */
[----:B------:R-:W-:Y:S01]  /*0e10*/  ISETP.GE.OR P2, PT, R33, UR12, P0 ;  /* 0x0000000c21007c0c */ /* 0x000fe20008746670 */
[----:B------:R-:W-:Y:S04]  /*0e20*/  STS.U16 [R2], R61 ;  /* 0x0000003d02007388 */ /* 0x000fe80000000400 */
[----:B------:R0:W-:Y:S02]  /*0e30*/  STS.U16 [R3], R60 ;  /* 0x0000003c03007388 */ /* 0x0001e40000000400 */
[----:B0-----:R-:W-:-:S06]  /*0e40*/  @!P1 IMAD.WIDE.U32 R60, R49, 0x4, R28 ;  /* 0x00000004313c9825 */ /* 0x001fcc00078e001c */
[----:B------:R-:W0:Y:S01]  /*0e50*/  @!P2 LDC.64 R28, c[0x0][0x388] ;  /* 0x0000e200ff1cab82 */ /* 0x000e220000000a00 */
[----:B------:R-:W-:-:S06]  /*0e60*/  IMAD.MOV.U32 R33, RZ, RZ, RZ ;  /* 0x000000ffff217224 */ /* 0x000fcc00078e00ff */
[----:B------:R0:W4:Y:S02]  /*0e70*/  @!P1 LDG.E.CONSTANT R33, desc[UR10][R60.64] ;  /* 0x0000000a3c219981 */ /* 0x000124000c1e9900 */
[----:B0-----:R-:W-:-:S04]  /*0e80*/  @!P2 IMAD.WIDE.U32 R60, R44, 0x4, R28 ;  /* 0x000000042c3ca825 */ /* 0x001fc800078e001c */
[----:B------:R-:W-:-:S05]  /*0e90*/  VIADD R28, R0, 0x80 ;  /* 0x00000080001c7836 */ /* 0x000fca0000000000 */
[----:B------:R-:W-:-:S04]  /*0ea0*/  LEA.HI R28, R28, UR4, RZ, 0x1c ;  /* 0x000000041c1c7c11 */ /* 0x000fc8000f8fe0ff */
[----:B------:R-:W-:Y:S01]  /*0eb0*/  ISETP.GE.OR P1, PT, R28, UR12, P0 ;  /* 0x0000000c1c007c0c */ /* 0x000fe20008726670 */
[----:B------:R-:W-:Y:S01]  /*0ec0*/  IMAD.MOV.U32 R58, RZ, RZ, RZ ;  /* 0x000000ffff3a7224 */ /* 0x000fe200078e00ff */
[----:B-----5:R-:W-:Y:S02]  /*0ed0*/  F2FP.F16.F32.PACK_AB R34, RZ, R34 ;  /* 0x00000022ff22723e */ /* 0x020fe400000000ff */
[----:B------:R-:W-:-:S03]  /*0ee0*/  F2FP.F16.F32.PACK_AB R32, RZ, R32 ;  /* 0x00000020ff20723e */ /* 0x000fc600000000ff */
[----:B------:R0:W5:Y:S06]  /*0ef0*/  @!P2 LDG.E.CONSTANT R58, desc[UR10][R60.64] ;  /* 0x0000000a3c3aa981 */ /* 0x00016c000c1e9900 */
[----:B------:R-:W1:Y:S01]  /*0f00*/  @!P1 LDC.64 R28, c[0x0][0x388] ;  /* 0x0000e200ff1c9b82 */ /* 0x000e620000000a00 */
[----:B0-----:R-:W-:Y:S01]  /*0f10*/  PRMT R61, R34, 0x7610, R61 ;  /* 0x00007610223d7816 */ /* 0x001fe2000000003d */
[----:B------:R-:W-:-:S04]  /*0f20*/  VIADD R34, R0, 0xa0 ;  /* 0x000000a000227836 */ /* 0x000fc80000000000 */
[----:B------:R-:W-:Y:S04]  /*0f30*/  STS.U16 [R4], R61 ;  /* 0x0000003d04007388 */ /* 0x000fe80000000400 */
[----:B------:R0:W-:Y:S01]  /*0f40*/  STS.U16 [R5], R32 ;  /* 0x0000002005007388 */ /* 0x0001e20000000400 */
[----:B------:R-:W-:Y:S01]  /*0f50*/  LEA.HI R34, R34, UR4, RZ, 0x1c ;  /* 0x0000000422227c11 */ /* 0x000fe2000f8fe0ff */
[----:B0-----:R-:W-:Y:S02]  /*0f60*/  IMAD.MOV.U32 R32, RZ, RZ, RZ ;  /* 0x000000ffff207224 */ /* 0x001fe400078e00ff */
[----:B-1----:R-:W-:-:S05]  /*0f70*/  @!P1 IMAD.WIDE.U32 R28, R45, 0x4, R28 ;  /* 0x000000042d1c9825 */ /* 0x002fca00078e001c */
[----:B------:R0:W5:Y:S01]  /*0f80*/  @!P1 LDG.E.CONSTANT R32, desc[UR10][R28.64] ;  /* 0x0000000a1c209981 */ /* 0x000162000c1e9900 */
[----:B------:R-:W-:-:S13]  /*0f90*/  ISETP.GE.OR P1, PT, R34, UR12, P0 ;  /* 0x0000000c22007c0c */ /* 0x000fda0008726670 */
[----:B0-----:R-:W0:Y:S01]  /*0fa0*/  @!P1 LDC.64 R28, c[0x0][0x388] ;  /* 0x0000e200ff1c9b82 */ /* 0x001e220000000a00 */
[----:B------:R-:W-:Y:S02]  /*0fb0*/  IMAD.MOV.U32 R34, RZ, RZ, RZ ;  /* 0x000000ffff227224 */ /* 0x000fe400078e00ff */
[----:B0-----:R-:W-:-:S04]  /*0fc0*/  @!P1 IMAD.WIDE.U32 R60, R46, 0x4, R28 ;  /* 0x000000042e3c9825 */ /* 0x001fc800078e001c */
[----:B------:R-:W-:Y:S01]  /*0fd0*/  VIADD R28, R0, 0xc0 ;  /* 0x000000c0001c7836 */ /* 0x000fe20000000000 */
[----:B------:R0:W5:Y:S04]  /*0fe0*/  @!P1 LDG.E.CONSTANT R34, desc[UR10][R60.64] ;  /* 0x0000000a3c229981 */ /* 0x000168000c1e9900 */
[----:B------:R-:W-:-:S04]  /*0ff0*/  LEA.HI R28, R28, UR4, RZ, 0x1c ;  /* 0x000000041c1c7c11 */ /* 0x000fc8000f8fe0ff */
[----:B------:R-:W-:-:S13]  /*1000*/  ISETP.GE.OR P1, PT, R28, UR12, P0 ;  /* 0x0000000c1c007c0c */ /* 0x000fda0008726670 */
[----:B------:R-:W1:Y:S01]  /*1010*/  @!P1 LDC.64 R28, c[0x0][0x388] ;  /* 0x0000e200ff1c9b82 */ /* 0x000e620000000a00 */
[----:B------:R-:W-:Y:S02]  /*1020*/  ISETP.GE.OR P0, PT, R43, UR12, P0 ;  /* 0x0000000c2b007c0c */ /* 0x000fe40008706670 */
[----:B------:R-:W-:Y:S02]  /*1030*/  F2FP.F16.F32.PACK_AB R30, RZ, R30 ;  /* 0x0000001eff1e723e */ /* 0x000fe400000000ff */
[----:B------:R-:W-:-:S03]  /*1040*/  F2FP.F16.F32.PACK_AB R31, RZ, R31 ;  /* 0x0000001fff1f723e */ /* 0x000fc600000000ff */
[----:B------:R-:W-:Y:S04]  /*1050*/  STS.U16 [R6], R30 ;  /* 0x0000001e06007388 */ /* 0x000fe80000000400 */
[----:B------:R1:W-:Y:S02]  /*1060*/  STS.U16 [R7], R31 ;  /* 0x0000001f07007388 */ /* 0x0003e40000000400 */
[----:B-1----:R-:W-:Y:S02]  /*1070*/  @!P1 IMAD.WIDE.U32 R30, R47, 0x4, R28 ;  /* 0x000000042f1e9825 */ /* 0x002fe400078e001c */
[----:B------:R-:W1:Y:S01]  /*1080*/  @!P0 LDC.64 R28, c[0x0][0x388] ;  /* 0x0000e200ff1c8b82 */ /* 0x000e620000000a00 */
[----:B0-----:R-:W-:-:S06]  /*1090*/  CS2R R60, SRZ ;  /* 0x00000000003c7805 */ /* 0x001fcc000001ff00 */
[----:B------:R-:W5:Y:S01]  /*10a0*/  @!P1 LDG.E.CONSTANT R60, desc[UR10][R30.64] ;  /* 0x0000000a1e3c9981 */ /* 0x000f62000c1e9900 */
[----:B-1----:R-:W-:-:S05]  /*10b0*/  @!P0 IMAD.WIDE.U32 R28, R48, 0x4, R28 ;  /* 0x00000004301c8825 */ /* 0x002fca00078e001c */
[----:B------:R-:W5:Y:S01]  /*10c0*/  @!P0 LDG.E.CONSTANT R61, desc[UR10][R28.64] ;  /* 0x0000000a1c3d8981 */ /* 0x000f62000c1e9900 */
[----:B--2---:R-:W-:-:S05]  /*10d0*/  F2FP.F16.F32.PACK_AB R35, RZ, R35 ;  /* 0x00000023ff23723e */ /* 0x004fca00000000ff */
[----:B------:R-:W-:Y:S01]  /*10e0*/  STS.U16 [R8], R35 ;  /* 0x0000002308007388 */ /* 0x000fe20000000400 */
[----:B------:R-:W-:-:S05]  /*10f0*/  F2FP.F16.F32.PACK_AB R59, RZ, R59 ;  /* 0x0000003bff3b723e */ /* 0x000fca00000000ff */
[----:B------:R-:W-:Y:S01]  /*1100*/  STS.U16 [R10+0x200], R59 ;  /* 0x0002003b0a007388 */ /* 0x000fe20000000400 */
[----:B---3--:R-:W-:-:S05]  /*1110*/  F2FP.F16.F32.PACK_AB R56, RZ, R56 ;  /* 0x00000038ff38723e */ /* 0x008fca00000000ff */
[----:B------:R-:W-:Y:S01]  /*1120*/  STS.U16 [R2+0x200], R56 ;  /* 0x0002003802007388 */ /* 0x000fe20000000400 */
[----:B----4-:R-:W-:-:S05]  /*1130*/  F2FP.F16.F32.PACK_AB R33, RZ, R33 ;  /* 0x00000021ff21723e */ /* 0x010fca00000000ff */
[----:B------:R-:W-:Y:S01]  /*1140*/  STS.U16 [R3+0x200], R33 ;  /* 0x0002002103007388 */ /* 0x000fe20000000400 */
[----:B-----5:R-:W-:-:S05]  /*1150*/  F2FP.F16.F32.PACK_AB R58, RZ, R58 ;  /* 0x0000003aff3a723e */ /* 0x020fca00000000ff */
[----:B------:R-:W-:Y:S01]  /*1160*/  STS.U16 [R4+0x200], R58 ;  /* 0x0002003a04007388 */ /* 0x000fe20000000400 */
[----:B------:R-:W-:-:S05]  /*1170*/  F2FP.F16.F32.PACK_AB R32, RZ, R32 ;  /* 0x00000020ff20723e */ /* 0x000fca00000000ff */
[----:B------:R-:W-:Y:S01]  /*1180*/  STS.U16 [R5+0x200], R32 ;  /* 0x0002002005007388 */ /* 0x000fe20000000400 */
[----:B------:R-:W-:-:S05]  /*1190*/  F2FP.F16.F32.PACK_AB R34, RZ, R34 ;  /* 0x00000022ff22723e */ /* 0x000fca00000000ff */
[----:B------:R-:W-:Y:S01]  /*11a0*/  STS.U16 [R6+0x200], R34 ;  /* 0x0002002206007388 */ /* 0x000fe20000000400 */
[----:B------:R-:W-:-:S05]  /*11b0*/  F2FP.F16.F32.PACK_AB R60, RZ, R60 ;  /* 0x0000003cff3c723e */ /* 0x000fca00000000ff */
[----:B------:R-:W-:Y:S01]  /*11c0*/  STS.U16 [R7+0x200], R60 ;  /* 0x0002003c07007388 */ /* 0x000fe20000000400 */
[----:B------:R-:W-:-:S05]  /*11d0*/  F2FP.F16.F32.PACK_AB R61, RZ, R61 ;  /* 0x0000003dff3d723e */ /* 0x000fca00000000ff */
[----:B------:R-:W-:Y:S01]  /*11e0*/  STS.U16 [R8+0x200], R61 ;  /* 0x0002003d08007388 */ /* 0x000fe20000000400 */
[----:B------:R-:W-:Y:S06]  /*11f0*/  BAR.SYNC.DEFER_BLOCKING 0x0 ;  /* 0x0000000000007b1d */ /* 0x000fec0000010000 */
[----:B------:R-:W-:Y:S04]  /*1200*/  LDSM.16.M88.4 R28, [R39] ;  /* 0x00000000271c783b */ /* 0x000fe80000000200 */
[----:B------:R-:W0:Y:S01]  /*1210*/  LDSM.16.M88.4 R32, [R50] ;  /* 0x000000003220783b */ /* 0x000e220000000200 */
[----:B------:R-:W-:-:S04]  /*1220*/  UIADD3 UR5, UPT, UPT, UR5, 0x10, URZ ;  /* 0x0000001005057890 */ /* 0x000fc8000fffe0ff */
[----:B------:R-:W-:Y:S01]  /*1230*/  UISETP.GE.AND UP0, UPT, UR5, UR8, UPT ;  /* 0x000000080500728c */ /* 0x000fe2000bf06270 */
[----:B------:R-:W-:Y:S01]  /*1240*/  VIADD R40, R40, 0x10 ;  /* 0x0000001028287836 */ /* 0x000fe20000000000 */
[----:B------:R-:W-:Y:S01]  /*1250*/  IADD3 R41, PT, PT, R41, 0x10, RZ ;  /* 0x0000001029297810 */ /* 0x000fe20007ffe0ff */
[----:B------:R-:W-:Y:S01]  /*1260*/  VIADD R38, R38, 0x10 ;  /* 0x0000001026267836 */ /* 0x000fe20000000000 */
[----:B------:R-:W-:Y:S01]  /*1270*/  IADD3 R49, PT, PT, R49, 0x10, RZ ;  /* 0x0000001031317810 */ /* 0x000fe20007ffe0ff */
[----:B------:R-:W-:Y:S02]  /*1280*/  VIADD R37, R37, 0x10 ;  /* 0x0000001025257836 */ /* 0x000fe40000000000 */
[----:B------:R-:W-:Y:S02]  /*1290*/  VIADD R51, R51, 0x10 ;  /* 0x0000001033337836 */ /* 0x000fe40000000000 */
[----:B------:R-:W-:Y:S02]  /*12a0*/  VIADD R53, R53, 0x10 ;  /* 0x0000001035357836 */ /* 0x000fe40000000000 */
[----:B------:R-:W-:-:S02]  /*12b0*/  VIADD R52, R52, 0x10 ;  /* 0x0000001034347836 */ /* 0x000fc40000000000 */
[----:B------:R-:W-:Y:S02]  /*12c0*/  VIADD R54, R54, 0x10 ;  /* 0x0000001036367836 */ /* 0x000fe40000000000 */
[----:B------:R-:W-:Y:S02]  /*12d0*/  VIADD R55, R55, 0x10 ;  /* 0x0000001037377836 */ /* 0x000fe40000000000 */
[----:B------:R-:W-:Y:S01]  /*12e0*/  VIADD R57, R57, 0x10 ;  /* 0x0000001039397836 */ /* 0x000fe20000000000 */
[C---:B0-----:R-:W-:Y:S08]  /*12f0*/  HMMA.16816.F32 R24, R28.reuse, R32, R24 ;  /* 0x000000201c18723c */ /* 0x041ff00000001818 */
[----:B------:R-:W-:Y:S01]  /*1300*/  HMMA.16816.F32 R20, R28, R34, R20 ;  /* 0x000000221c14723c */ /* 0x000fe20000001814 */
[----:B------:R-:W-:-:S02]  /*1310*/  VIADD R42, R42, 0x10 ;  /* 0x000000102a2a7836 */ /* 0x000fc40000000000 */
[----:B------:R-:W-:Y:S02]  /*1320*/  VIADD R44, R44, 0x10 ;  /* 0x000000102c2c7836 */ /* 0x000fe40000000000 */
[----:B------:R-:W-:Y:S02]  /*1330*/  VIADD R45, R45, 0x10 ;  /* 0x000000102d2d7836 */ /* 0x000fe40000000000 */
[----:B------:R-:W-:Y:S02]  /*1340*/  VIADD R46, R46, 0x10 ;  /* 0x000000102e2e7836 */ /* 0x000fe40000000000 */
[----:B------:R-:W-:Y:S02]  /*1350*/  VIADD R47, R47, 0x10 ;  /* 0x000000102f2f7836 */ /* 0x000fe40000000000 */
[----:B------:R-:W-:Y:S01]  /*1360*/  VIADD R48, R48, 0x10 ;  /* 0x0000001030307836 */ /* 0x000fe20000000000 */
[----:B------:R-:W-:Y:S06]  /*1370*/  BAR.SYNC.DEFER_BLOCKING 0x0 ;  /* 0x0000000000007b1d */ /* 0x000fec0000010000 */
[----:B------:R-:W-:Y:S05]  /*1380*/  BRA.U !UP0, `(.L_x_6) ;  /* 0xfffffff508607547 */ /* 0x000fea000b83ffff */
.L_x_5:
[----:B------:R-:W0:Y:S01]  /*1390*/  S2R R38, SR_LANEID ;  /* 0x0000000000267919 */ /* 0x000e220000000000 */
[----:B------:R-:W1:Y:S01]  /*13a0*/  S2UR UR7, SR_CgaCtaId ;  /* 0x00000000000779c3 */ /* 0x000e620000008800 */
[----:B------:R-:W-:Y:S01]  /*13b0*/  UMOV UR5, 0x400 ;  /* 0x0000040000057882 */ /* 0x000fe20000000000 */
[----:B------:R-:W-:Y:S01]  /*13c0*/  ISETP.GT.U32.AND P0, PT, R0, 0xf, PT ;  /* 0x0000000f0000780c */ /* 0x000fe20003f04070 */
[----:B------:R-:W-:Y:S01]  /*13d0*/  BSSY.RECONVERGENT B0, `(.L_x_7) ;  /* 0x00000cb000007945 */ /* 0x000fe20003800200 */
[----:B-1----:R-:W-:-:S04]  /*13e0*/  ULEA UR5, UR7, UR5, 0x18 ;  /* 0x0000000507057291 */ /* 0x002fc8000f8ec0ff */
[----:B------:R-:W-:Y:S01]  /*13f0*/  UIADD3 UR7, UPT, UPT, UR5, 0x600, URZ ;  /* 0x0000060005077890 */ /* 0x000fe2000fffe0ff */
[----:B0-----:R-:W-:Y:S02]  /*1400*/  SHF.R.U32.HI R28, RZ, 0x2, R38 ;  /* 0x00000002ff1c7819 */ /* 0x001fe40000011626 */
[----:B------:R-:W-:-:S03]  /*1410*/  LOP3.LUT R29, R38, 0x3, RZ, 0xc0, !PT ;  /* 0x00000003261d7812 */ /* 0x000fc600078ec0ff */
[----:B------:R-:W-:Y:S02]  /*1420*/  LEA R39, R0, UR7, 0x2 ;  /* 0x0000000700277c11 */ /* 0x000fe4000f8e10ff */
[----:B------:R-:W-:-:S03]  /*1430*/  IMAD R28, R28, 0x8, R29 ;  /* 0x000000081c1c7824 */ /* 0x000fc600078e021d */
[----:B------:R-:W-:Y:S02]  /*1440*/  IMAD R41, R0, 0x3c, R39 ;  /* 0x0000003c00297824 */ /* 0x000fe400078e0227 */
[----:B------:R-:W-:-:S05]  /*1450*/  LEA R37, R28, UR7, 0x3 ;  /* 0x000000071c257c11 */ /* 0x000fca000f8e18ff */
[----:B------:R0:W-:Y:S04]  /*1460*/  STS.64 [R37], R24 ;  /* 0x0000001825007388 */ /* 0x0001e80000000a00 */
[----:B------:R0:W-:Y:S04]  /*1470*/  STS.64 [R37+0x200], R26 ;  /* 0x0002001a25007388 */ /* 0x0001e80000000a00 */
[----:B------:R0:W-:Y:S04]  /*1480*/  STS.64 [R37+0x20], R20 ;  /* 0x0000201425007388 */ /* 0x0001e80000000a00 */
[----:B------:R0:W-:Y:S01]  /*1490*/  STS.64 [R37+0x220], R22 ;  /* 0x0002201625007388 */ /* 0x0001e20000000a00 */
[----:B------:R-:W-:Y:S06]  /*14a0*/  BAR.SYNC.DEFER_BLOCKING 0x0 ;  /* 0x0000000000007b1d */ /* 0x000fec0000010000 */
[----:B------:R-:W-:Y:S05]  /*14b0*/  @P0 BRA `(.L_x_8) ;  /* 0x0000000800f00947 */ /* 0x000fea0003800000 */
[----:B------:R-:W1:Y:S04]  /*14c0*/  LDS.128 R28, [R41] ;  /* 0x00000000291c7984 */ /* 0x000e680000000c00 */
[----:B0-----:R-:W0:Y:S04]  /*14d0*/  LDS.128 R20, [R41+0x10] ;  /* 0x0000100029147984 */ /* 0x001e280000000c00 */
[----:B------:R-:W2:Y:S01]  /*14e0*/  LDS.128 R32, [R41+0x20] ;  /* 0x0000200029207984 */ /* 0x000ea20000000c00 */
[-C--:B-1----:R-:W-:Y:S01]  /*14f0*/  FMUL R28, R28, R11.reuse ;  /* 0x0000000b1c1c7220 */ /* 0x082fe20000400000 */
[-C--:B------:R-:W-:Y:S01]  /*1500*/  FMUL R29, R29, R11.reuse ;  /* 0x0000000b1d1d7220 */ /* 0x080fe20000400000 */
[-C--:B------:R-:W-:Y:S01]  /*1510*/  FMUL R30, R30, R11.reuse ;  /* 0x0000000b1e1e7220 */ /* 0x080fe20000400000 */
[-C--:B------:R-:W-:Y:S01]  /*1520*/  FMUL R31, R31, R11.reuse ;  /* 0x0000000b1f1f7220 */ /* 0x080fe20000400000 */
[-C--:B0-----:R-:W-:Y:S01]  /*1530*/  FMUL R20, R20, R11.reuse ;  /* 0x0000000b14147220 */ /* 0x081fe20000400000 */
[----:B------:R-:W-:Y:S01]  /*1540*/  FMNMX R24, R28, -INF , !PT ;  /* 0xff8000001c187809 */ /* 0x000fe20007800000 */
[-C--:B------:R-:W-:Y:S01]  /*1550*/  FMUL R21, R21, R11.reuse ;  /* 0x0000000b15157220 */ /* 0x080fe20000400000 */
[-C--:B------:R-:W-:Y:S01]  /*1560*/  FMUL R22, R22, R11.reuse ;  /* 0x0000000b16167220 */ /* 0x080fe20000400000 */
[-C--:B------:R-:W-:Y:S01]  /*1570*/  FMUL R23, R23, R11.reuse ;  /* 0x0000000b17177220 */ /* 0x080fe20000400000 */
[-C--:B------:R-:W-:Y:S01]  /*1580*/  FSETP.GT.AND P0, PT, R29, R24.reuse, PT ;  /* 0x000000181d00720b */ /* 0x080fe20003f04000 */
[-C--:B--2---:R-:W-:Y:S01]  /*1590*/  FMUL R32, R32, R11.reuse ;  /* 0x0000000b20207220 */ /* 0x084fe20000400000 */
[-C--:B------:R-:W-:Y:S01]  /*15a0*/  FMUL R33, R33, R11.reuse ;  /* 0x0000000b21217220 */ /* 0x080fe20000400000 */
[-C--:B------:R-:W-:Y:S01]  /*15b0*/  FMUL R34, R34, R11.reuse ;  /* 0x0000000b22227220 */ /* 0x080fe20000400000 */
[----:B------:R-:W-:Y:S01]  /*15c0*/  FSEL R25, R29, R24, P0 ;  /* 0x000000181d197208 */ /* 0x000fe20000000000 */
[----:B------:R-:W-:Y:S01]  /*15d0*/  FMUL R35, R35, R11 ;  /* 0x0000000b23237220 */ /* 0x000fe20000400000 */
[----:B------:R-:W-:Y:S02]  /*15e0*/  STS.128 [R41], R28 ;  /* 0x0000001c29007388 */ /* 0x000fe40000000c00 */
[----:B------:R-:W-:-:S02]  /*15f0*/  FSETP.GT.AND P0, PT, R30, R25, PT ;  /* 0x000000191e00720b */ /* 0x000fc40003f04000 */
[----:B------:R-:W-:Y:S02]  /*1600*/  STS.128 [R41+0x10], R20 ;  /* 0x0000101429007388 */ /* 0x000fe40000000c00 */
[----:B------:R-:W-:Y:S02]  /*1610*/  FSEL R24, R30, R25, P0 ;  /* 0x000000191e187208 */ /* 0x000fe40000000000 */
[----:B------:R-:W-:Y:S02]  /*1620*/  STS.128 [R41+0x20], R32 ;  /* 0x0000202029007388 */ /* 0x000fe40000000c00 */
[----:B------:R-:W-:-:S04]  /*1630*/  FSETP.GT.AND P0, PT, R31, R24, PT ;  /* 0x000000181f00720b */ /* 0x000fc80003f04000 */
[----:B------:R-:W-:-:S04]  /*1640*/  FSEL R25, R31, R24, P0 ;  /* 0x000000181f197208 */ /* 0x000fc80000000000 */
[----:B------:R-:W-:-:S04]  /*1650*/  FSETP.GT.AND P0, PT, R20, R25, PT ;  /* 0x000000191400720b */ /* 0x000fc80003f04000 */
[----:B------:R-:W-:-:S04]  /*1660*/  FSEL R24, R20, R25, P0 ;  /* 0x0000001914187208 */ /* 0x000fc80000000000 */
[----:B------:R-:W-:-:S04]  /*1670*/  FSETP.GT.AND P0, PT, R21, R24, PT ;  /* 0x000000181500720b */ /* 0x000fc80003f04000 */
[----:B------:R-:W-:Y:S02]  /*1680*/  FSEL R43, R21, R24, P0 ;  /* 0x00000018152b7208 */ /* 0x000fe40000000000 */
[----:B------:R-:W0:Y:S02]  /*1690*/  LDS.128 R24, [R41+0x30] ;  /* 0x0000300029187984 */ /* 0x000e240000000c00 */
[----:B------:R-:W-:-:S04]  /*16a0*/  FSETP.GT.AND P0, PT, R22, R43, PT ;  /* 0x0000002b1600720b */ /* 0x000fc80003f04000 */
[----:B------:R-:W-:-:S04]  /*16b0*/  FSEL R40, R22, R43, P0 ;  /* 0x0000002b16287208 */ /* 0x000fc80000000000 */
[----:B------:R-:W-:-:S04]  /*16c0*/  FSETP.GT.AND P0, PT, R23, R40, PT ;  /* 0x000000281700720b */ /* 0x000fc80003f04000 */
[----:B------:R-:W-:-:S04]  /*16d0*/  FSEL R43, R23, R40, P0 ;  /* 0x00000028172b7208 */ /* 0x000fc80000000000 */
[----:B------:R-:W-:-:S04]  /*16e0*/  FSETP.GT.AND P0, PT, R32, R43, PT ;  /* 0x0000002b2000720b */ /* 0x000fc80003f04000 */
[----:B------:R-:W-:-:S04]  /*16f0*/  FSEL R40, R32, R43, P0 ;  /* 0x0000002b20287208 */ /* 0x000fc80000000000 */
[----:B------:R-:W-:-:S04]  /*1700*/  FSETP.GT.AND P0, PT, R33, R40, PT ;  /* 0x000000282100720b */ /* 0x000fc80003f04000 */
[----:B------:R-:W-:-:S04]  /*1710*/  FSEL R43, R33, R40, P0 ;  /* 0x00000028212b7208 */ /* 0x000fc80000000000 */
[----:B------:R-:W-:-:S04]  /*1720*/  FSETP.GT.AND P0, PT, R34, R43, PT ;  /* 0x0000002b2200720b */ /* 0x000fc80003f04000 */
[----:B------:R-:W-:Y:S01]  /*1730*/  FSEL R40, R34, R43, P0 ;  /* 0x0000002b22287208 */ /* 0x000fe20000000000 */
[-C--:B0-----:R-:W-:Y:S01]  /*1740*/  FMUL R24, R24, R11.reuse ;  /* 0x0000000b18187220 */ /* 0x081fe20000400000 */
[-C--:B------:R-:W-:Y:S02]  /*1750*/  FMUL R25, R25, R11.reuse ;  /* 0x0000000b19197220 */ /* 0x080fe40000400000 */
[-C--:B------:R-:W-:Y:S01]  /*1760*/  FSETP.GT.AND P0, PT, R35, R40.reuse, PT ;  /* 0x000000282300720b */ /* 0x080fe20003f04000 */
[-C--:B------:R-:W-:Y:S01]  /*1770*/  FMUL R26, R26, R11.reuse ;  /* 0x0000000b1a1a7220 */ /* 0x080fe20000400000 */
[----:B------:R-:W-:Y:S02]  /*1780*/  FMUL R27, R27, R11 ;  /* 0x0000000b1b1b7220 */ /* 0x000fe40000400000 */
[----:B------:R-:W-:-:S03]  /*1790*/  FSEL R43, R35, R40, P0 ;  /* 0x00000028232b7208 */ /* 0x000fc60000000000 */
[----:B------:R1:W-:Y:S01]  /*17a0*/  STS.128 [R41+0x30], R24 ;  /* 0x0000301829007388 */ /* 0x0003e20000000c00 */
        /* <DEDUP_REMOVED lines=8> */
[----:B------:R-:W-:-:S05]  /*1830*/  FMNMX R43, R36, R43, !PT ;  /* 0x0000002b242b7209 */ /* 0x000fca0007800000 */
[--C-:B------:R-:W-:Y:S01]  /*1840*/  FADD R42, R29, -R43.reuse ;  /* 0x8000002b1d2a7221 */ /* 0x100fe20000000000 */
[--C-:B------:R-:W-:Y:S01]  /*1850*/  FADD R40, R28, -R43.reuse ;  /* 0x8000002b1c287221 */ /* 0x100fe20000000000 */
[--C-:B------:R-:W-:Y:S01]  /*1860*/  FADD R44, R30, -R43.reuse ;  /* 0x8000002b1e2c7221 */ /* 0x100fe20000000000 */
[--C-:B------:R-:W-:Y:S01]  /*1870*/  FADD R45, R31, -R43.reuse ;  /* 0x8000002b1f2d7221 */ /* 0x100fe20000000000 */
[----:B------:R-:W-:Y:S01]  /*1880*/  FMUL R42, R42, 1.4426950216293334961 ;  /* 0x3fb8aa3b2a2a7820 */ /* 0x000fe20000400000 */
[----:B------:R-:W-:Y:S01]  /*1890*/  FMUL R40, R40, 1.4426950216293334961 ;  /* 0x3fb8aa3b28287820 */ /* 0x000fe20000400000 */
[----:B------:R-:W-:Y:S01]  /*18a0*/  FMUL R44, R44, 1.4426950216293334961 ;  /* 0x3fb8aa3b2c2c7820 */ /* 0x000fe20000400000 */
[----:B------:R-:W-:Y:S01]  /*18b0*/  FMUL R45, R45, 1.4426950216293334961 ;  /* 0x3fb8aa3b2d2d7820 */ /* 0x000fe20000400000 */
[--C-:B------:R-:W-:Y:S01]  /*18c0*/  FADD R46, R20, -R43.reuse ;  /* 0x8000002b142e7221 */ /* 0x100fe20000000000 */
[----:B------:R-:W-:Y:S01]  /*18d0*/  FSETP.GEU.AND P3, PT, R42, -126, PT ;  /* 0xc2fc00002a00780b */ /* 0x000fe20003f6e000 */
[--C-:B------:R-:W-:Y:S01]  /*18e0*/  FADD R47, R21, -R43.reuse ;  /* 0x8000002b152f7221 */ /* 0x100fe20000000000 */
[----:B------:R-:W-:Y:S01]  /*18f0*/  FSETP.GEU.AND P2, PT, R40, -126, PT ;  /* 0xc2fc00002800780b */ /* 0x000fe20003f4e000 */
[----:B------:R-:W-:Y:S01]  /*1900*/  FMUL R46, R46, 1.4426950216293334961 ;  /* 0x3fb8aa3b2e2e7820 */ /* 0x000fe20000400000 */
[----:B------:R-:W-:Y:S01]  /*1910*/  FSETP.GEU.AND P4, PT, R44, -126, PT ;  /* 0xc2fc00002c00780b */ /* 0x000fe20003f8e000 */
[----:B------:R-:W-:Y:S01]  /*1920*/  FMUL R48, R47, 1.4426950216293334961 ;  /* 0x3fb8aa3b2f307820 */ /* 0x000fe20000400000 */
[----:B------:R-:W-:Y:S01]  /*1930*/  FSETP.GEU.AND P5, PT, R45, -126, PT ;  /* 0xc2fc00002d00780b */ /* 0x000fe20003fae000 */
[--C-:B------:R-:W-:Y:S01]  /*1940*/  FADD R51, R35, -R43.reuse ;  /* 0x8000002b23337221 */ /* 0x100fe20000000000 */
[----:B------:R-:W-:Y:S01]  /*1950*/  FSETP.GEU.AND P6, PT, R46, -126, PT ;  /* 0xc2fc00002e00780b */ /* 0x000fe20003fce000 */
[--C-:B------:R-:W-:Y:S01]  /*1960*/  FADD R30, R36, -R43.reuse ;  /* 0x8000002b241e7221 */ /* 0x100fe20000000000 */
[----:B------:R-:W-:Y:S01]  /*1970*/  FSETP.GEU.AND P0, PT, R48, -126, PT ;  /* 0xc2fc00003000780b */ /* 0x000fe20003f0e000 */
[----:B------:R-:W-:Y:S01]  /*1980*/  FMUL R54, R51, 1.4426950216293334961 ;  /* 0x3fb8aa3b33367820 */ /* 0x000fe20000400000 */
[----:B------:R-:W-:Y:S01]  /*1990*/  FADD R51, R25, -R43 ;  /* 0x8000002b19337221 */ /* 0x000fe20000000000 */
[----:B------:R-:W-:-:S02]  /*19a0*/  @!P3 FMUL R42, R42, 0.5 ;  /* 0x3f0000002a2ab820 */ /* 0x000fc40000400000 */
[----:B------:R-:W-:Y:S01]  /*19b0*/  @!P2 FMUL R40, R40, 0.5 ;  /* 0x3f0000002828a820 */ /* 0x000fe20000400000 */
[----:B------:R-:W-:Y:S01]  /*19c0*/  FMUL R56, R51, 1.4426950216293334961 ;  /* 0x3fb8aa3b33387820 */ /* 0x000fe20000400000 */
[----:B------:R0:W2:Y:S01]  /*19d0*/  MUFU.EX2 R59, R42 ;  /* 0x0000002a003b7308 */ /* 0x0000a20000000800 */
[----:B------:R-:W-:Y:S01]  /*19e0*/  @!P4 FMUL R44, R44, 0.5 ;  /* 0x3f0000002c2cc820 */ /* 0x000fe20000400000 */
[----:B------:R-:W-:Y:S01]  /*19f0*/  @!P5 FMUL R45, R45, 0.5 ;  /* 0x3f0000002d2dd820 */ /* 0x000fe20000400000 */
[--C-:B------:R-:W-:Y:S01]  /*1a00*/  FADD R51, R26, -R43.reuse ;  /* 0x8000002b1a337221 */ /* 0x100fe20000000000 */
[----:B------:R-:W-:Y:S02]  /*1a10*/  @!P6 FMUL R46, R46, 0.5 ;  /* 0x3f0000002e2ee820 */ /* 0x000fe40000400000 */
[----:B------:R-:W-:Y:S01]  /*1a20*/  @!P0 FMUL R48, R48, 0.5 ;  /* 0x3f00000030308820 */ /* 0x000fe20000400000 */
[----:B------:R-:W-:Y:S01]  /*1a30*/  FMUL R29, R51, 1.4426950216293334961 ;  /* 0x3fb8aa3b331d7820 */ /* 0x000fe20000400000 */
[----:B------:R4:W5:Y:S01]  /*1a40*/  MUFU.EX2 R52, R40 ;  /* 0x0000002800347308 */ /* 0x0009620000000800 */
[--C-:B0-----:R-:W-:Y:S01]  /*1a50*/  FADD R42, R23, -R43.reuse ;  /* 0x8000002b172a7221 */ /* 0x101fe20000000000 */
[----:B------:R-:W-:-:S03]  /*1a60*/  FADD R51, R27, -R43 ;  /* 0x8000002b1b337221 */ /* 0x000fc60000000000 */
[----:B------:R-:W-:Y:S01]  /*1a70*/  FMUL R42, R42, 1.4426950216293334961 ;  /* 0x3fb8aa3b2a2a7820 */ /* 0x000fe20000400000 */
[----:B------:R-:W-:Y:S02]  /*1a80*/  FMUL R51, R51, 1.4426950216293334961 ;  /* 0x3fb8aa3b33337820 */ /* 0x000fe40000400000 */
[----:B------:R0:W3:Y:S01]  /*1a90*/  MUFU.EX2 R57, R44 ;  /* 0x0000002c00397308 */ /* 0x0000e20000000800 */
[----:B----4-:R-:W-:Y:S01]  /*1aa0*/  FADD R40, R22, -R43 ;  /* 0x8000002b16287221 */ /* 0x010fe20000000000 */
[----:B--2---:R-:W-:-:S03]  /*1ab0*/  @!P3 FMUL R59, R59, R59 ;  /* 0x0000003b3b3bb220 */ /* 0x004fc60000400000 */
[----:B------:R-:W-:-:S03]  /*1ac0*/  FMUL R40, R40, 1.4426950216293334961 ;  /* 0x3fb8aa3b28287820 */ /* 0x000fc60000400000 */
[----:B------:R2:W4:Y:S01]  /*1ad0*/  MUFU.EX2 R50, R45 ;  /* 0x0000002d00327308 */ /* 0x0005220000000800 */
[--C-:B0-----:R-:W-:Y:S01]  /*1ae0*/  FADD R44, R32, -R43.reuse ;  /* 0x8000002b202c7221 */ /* 0x101fe20000000000 */
[----:B-----5:R-:W-:Y:S01]  /*1af0*/  @!P2 FMUL R52, R52, R52 ;  /* 0x000000343434a220 */ /* 0x020fe20000400000 */
[----:B------:R-:W-:Y:S02]  /*1b00*/  FSETP.GEU.AND P1, PT, R40, -126, PT ;  /* 0xc2fc00002800780b */ /* 0x000fe40003f2e000 */
[----:B------:R-:W-:Y:S01]  /*1b10*/  FMUL R44, R44, 1.4426950216293334961 ;  /* 0x3fb8aa3b2c2c7820 */ /* 0x000fe20000400000 */
[----:B------:R-:W-:Y:S01]  /*1b20*/  FSETP.GEU.AND P2, PT, R42, -126, PT ;  /* 0xc2fc00002a00780b */ /* 0x000fe20003f4e000 */
[----:B------:R-:W-:Y:S01]  /*1b30*/  FADD R28, RZ, R52 ;  /* 0x00000034ff1c7221 */ /* 0x000fe20000000000 */
[----:B------:R-:W0:Y:S01]  /*1b40*/  MUFU.EX2 R53, R46 ;  /* 0x0000002e00357308 */ /* 0x000e220000000800 */
[----:B--2---:R-:W-:Y:S01]  /*1b50*/  FADD R45, R33, -R43 ;  /* 0x8000002b212d7221 */ /* 0x004fe20000000000 */
[----:B------:R-:W-:Y:S01]  /*1b60*/  FSETP.GEU.AND P3, PT, R44, -126, PT ;  /* 0xc2fc00002c00780b */ /* 0x000fe20003f6e000 */
[----:B---3--:R-:W-:Y:S01]  /*1b70*/  @!P4 FMUL R57, R57, R57 ;  /* 0x000000393939c220 */ /* 0x008fe20000400000 */
[----:B------:R-:W-:Y:S01]  /*1b80*/  FADD R28, R28, R59 ;  /* 0x0000003b1c1c7221 */ /* 0x000fe20000000000 */
[----:B------:R-:W-:Y:S01]  /*1b90*/  FMUL R49, R45, 1.4426950216293334961 ;  /* 0x3fb8aa3b2d317820 */ /* 0x000fe20000400000 */
[----:B------:R-:W-:Y:S01]  /*1ba0*/  FADD R45, R34, -R43 ;  /* 0x8000002b222d7221 */ /* 0x000fe20000000000 */
[----:B------:R-:W-:Y:S01]  /*1bb0*/  LEA R32, R0, UR5, 0x5 ;  /* 0x0000000500207c11 */ /* 0x000fe2000f8e28ff */
[----:B------:R-:W-:Y:S01]  /*1bc0*/  @!P1 FMUL R40, R40, 0.5 ;  /* 0x3f00000028289820 */ /* 0x000fe20000400000 */
[----:B------:R-:W2:Y:S01]  /*1bd0*/  MUFU.EX2 R48, R48 ;  /* 0x0000003000307308 */ /* 0x000ea20000000800 */
[----:B------:R-:W-:Y:S01]  /*1be0*/  FSETP.GEU.AND P4, PT, R49, -126, PT ;  /* 0xc2fc00003100780b */ /* 0x000fe20003f8e000 */
[----:B------:R-:W-:Y:S01]  /*1bf0*/  @!P2 FMUL R42, R42, 0.5 ;  /* 0x3f0000002a2aa820 */ /* 0x000fe20000400000 */
[----:B------:R-:W-:Y:S01]  /*1c00*/  FMUL R55, R45, 1.4426950216293334961 ;  /* 0x3fb8aa3b2d377820 */ /* 0x000fe20000400000 */
[----:B----4-:R-:W-:Y:S01]  /*1c10*/  @!P5 FMUL R50, R50, R50 ;  /* 0x000000323232d220 */ /* 0x010fe20000400000 */
[----:B------:R-:W-:Y:S01]  /*1c20*/  FADD R31, R28, R57 ;  /* 0x000000391c1f7221 */ /* 0x000fe20000000000 */
[----:B------:R-:W-:Y:S01]  /*1c30*/  @!P3 FMUL R44, R44, 0.5 ;  /* 0x3f0000002c2cb820 */ /* 0x000fe20000400000 */
[----:B0-----:R-:W-:Y:S01]  /*1c40*/  @!P6 FMUL R53, R53, R53 ;  /* 0x000000353535e220 */ /* 0x001fe20000400000 */
[----:B------:R-:W-:-:S02]  /*1c50*/  FSETP.GEU.AND P6, PT, R54, -126, PT ;  /* 0xc2fc00003600780b */ /* 0x000fc40003fce000 */
[----:B------:R-:W0:Y:S01]  /*1c60*/  MUFU.EX2 R45, R44 ;  /* 0x0000002c002d7308 */ /* 0x000e220000000800 */
[----:B------:R-:W-:Y:S01]  /*1c70*/  FSETP.GEU.AND P5, PT, R55, -126, PT ;  /* 0xc2fc00003700780b */ /* 0x000fe20003fae000 */
[----:B------:R-:W-:Y:S02]  /*1c80*/  FADD R28, R31, R50 ;  /* 0x000000321f1c7221 */ /* 0x000fe40000000000 */
[----:B------:R-:W-:Y:S02]  /*1c90*/  @!P4 FMUL R49, R49, 0.5 ;  /* 0x3f0000003131c820 */ /* 0x000fe40000400000 */
[----:B------:R-:W-:Y:S01]  /*1ca0*/  FADD R31, R28, R53 ;  /* 0x000000351c1f7221 */ /* 0x000fe20000000000 */
[----:B--2---:R-:W-:Y:S01]  /*1cb0*/  @!P0 FMUL R48, R48, R48 ;  /* 0x0000003030308220 */ /* 0x004fe20000400000 */
[----:B------:R2:W3:Y:S03]  /*1cc0*/  MUFU.EX2 R47, R40 ;  /* 0x00000028002f7308 */ /* 0x0004e60000000800 */
[----:B------:R-:W-:Y:S01]  /*1cd0*/  FADD R28, R31, R48 ;  /* 0x000000301f1c7221 */ /* 0x000fe20000000000 */
[----:B------:R-:W-:-:S02]  /*1ce0*/  @!P6 FMUL R54, R54, 0.5 ;  /* 0x3f0000003636e820 */ /* 0x000fc40000400000 */
[----:B------:R-:W-:Y:S02]  /*1cf0*/  @!P5 FMUL R55, R55, 0.5 ;  /* 0x3f0000003737d820 */ /* 0x000fe40000400000 */
[----:B------:R-:W4:Y:S01]  /*1d00*/  MUFU.EX2 R46, R42 ;  /* 0x0000002a002e7308 */ /* 0x000f220000000800 */
[----:B--2---:R-:W-:Y:S01]  /*1d10*/  FADD R40, R24, -R43 ;  /* 0x8000002b18287221 */ /* 0x004fe20000000000 */
[----:B0-----:R-:W-:Y:S01]  /*1d20*/  @!P3 FMUL R45, R45, R45 ;  /* 0x0000002d2d2db220 */ /* 0x001fe20000400000 */
[----:B------:R-:W-:Y:S02]  /*1d30*/  FSETP.GEU.AND P3, PT, R51, -126, PT ;  /* 0xc2fc00003300780b */ /* 0x000fe40003f6e000 */
[----:B------:R-:W-:-:S03]  /*1d40*/  FMUL R40, R40, 1.4426950216293334961 ;  /* 0x3fb8aa3b28287820 */ /* 0x000fc60000400000 */
[----:B------:R-:W0:Y:S01]  /*1d50*/  MUFU.EX2 R42, R49 ;  /* 0x00000031002a7308 */ /* 0x000e220000000800 */
[----:B---3--:R-:W-:Y:S01]  /*1d60*/  @!P1 FMUL R47, R47, R47 ;  /* 0x0000002f2f2f9220 */ /* 0x008fe20000400000 */
[----:B------:R-:W-:Y:S02]  /*1d70*/  FSETP.GEU.AND P0, PT, R40, -126, PT ;  /* 0xc2fc00002800780b */ /* 0x000fe40003f0e000 */
[----:B------:R-:W-:Y:S01]  /*1d80*/  FSETP.GEU.AND P1, PT, R56, -126, PT ;  /* 0xc2fc00003800780b */ /* 0x000fe20003f2e000 */
[----:B------:R-:W-:Y:S01]  /*1d90*/  FADD R31, R28, R47 ;  /* 0x0000002f1c1f7221 */ /* 0x000fe20000000000 */
[----:B------:R-:W-:Y:S02]  /*1da0*/  F2FP.F16.F32.PACK_AB R28, R59, R52 ;  /* 0x000000343b1c723e */ /* 0x000fe400000000ff */
[----:B------:R2:W3:Y:S01]  /*1db0*/  MUFU.EX2 R44, R54 ;  /* 0x00000036002c7308 */ /* 0x0004e20000000800 */
[----:B----4-:R-:W-:Y:S01]  /*1dc0*/  @!P2 FMUL R46, R46, R46 ;  /* 0x0000002e2e2ea220 */ /* 0x010fe20000400000 */
[----:B------:R-:W-:Y:S01]  /*1dd0*/  FSETP.GEU.AND P2, PT, R29, -126, PT ;  /* 0xc2fc00001d00780b */ /* 0x000fe20003f4e000 */
[----:B------:R-:W-:-:S04]  /*1de0*/  @!P3 FMUL R51, R51, 0.5 ;  /* 0x3f0000003333b820 */ /* 0x000fc80000400000 */
[----:B------:R-:W-:Y:S01]  /*1df0*/  @!P0 FMUL R40, R40, 0.5 ;  /* 0x3f00000028288820 */ /* 0x000fe20000400000 */
[----:B------:R-:W4:Y:S01]  /*1e00*/  MUFU.EX2 R55, R55 ;  /* 0x0000003700377308 */ /* 0x000f220000000800 */
[----:B--2---:R-:W-:Y:S01]  /*1e10*/  FMUL R54, R30, 1.4426950216293334961 ;  /* 0x3fb8aa3b1e367820 */ /* 0x004fe20000400000 */
[----:B0-----:R-:W-:Y:S01]  /*1e20*/  @!P4 FMUL R42, R42, R42 ;  /* 0x0000002a2a2ac220 */ /* 0x001fe20000400000 */
[----:B------:R-:W-:Y:S01]  /*1e30*/  @!P1 FMUL R56, R56, 0.5 ;  /* 0x3f00000038389820 */ /* 0x000fe20000400000 */
[----:B------:R-:W-:Y:S01]  /*1e40*/  FADD R30, R31, R46 ;  /* 0x0000002e1f1e7221 */ /* 0x000fe20000000000 */
[----:B------:R-:W-:Y:S02]  /*1e50*/  F2FP.F16.F32.PACK_AB R31, R46, R47 ;  /* 0x0000002f2e1f723e */ /* 0x000fe400000000ff */
[----:B------:R-:W-:Y:S01]  /*1e60*/  FSETP.GEU.AND P4, PT, R54, -126, PT ;  /* 0xc2fc00003600780b */ /* 0x000fe20003f8e000 */
[----:B------:R-:W-:Y:S01]  /*1e70*/  @!P2 FMUL R29, R29, 0.5 ;  /* 0x3f0000001d1da820 */ /* 0x000fe20000400000 */
[----:B------:R-:W0:Y:S01]  /*1e80*/  MUFU.EX2 R40, R40 ;  /* 0x0000002800287308 */ /* 0x000e220000000800 */
[----:B------:R-:W-:Y:S01]  /*1e90*/  FADD R59, R30, R45 ;  /* 0x0000002d1e3b7221 */ /* 0x000fe20000000000 */
[----:B---3--:R-:W-:Y:S01]  /*1ea0*/  @!P6 FMUL R44, R44, R44 ;  /* 0x0000002c2c2ce220 */ /* 0x008fe20000400000 */
[----:B------:R-:W-:-:S02]  /*1eb0*/  F2FP.F16.F32.PACK_AB R30, R48, R53 ;  /* 0x00000035301e723e */ /* 0x000fc400000000ff */
[----:B------:R-:W-:Y:S01]  /*1ec0*/  FADD R46, R59, R42 ;  /* 0x0000002a3b2e7221 */ /* 0x000fe20000000000 */
[----:B------:R-:W-:Y:S02]  /*1ed0*/  F2FP.F16.F32.PACK_AB R20, R42, R45 ;  /* 0x0000002d2a14723e */ /* 0x000fe400000000ff */
[----:B------:R-:W2:Y:S01]  /*1ee0*/  MUFU.EX2 R49, R56 ;  /* 0x0000003800317308 */ /* 0x000ea20000000800 */
[----:B----4-:R-:W-:Y:S02]  /*1ef0*/  @!P5 FMUL R55, R55, R55 ;  /* 0x000000373737d220 */ /* 0x010fe40000400000 */
[----:B------:R-:W-:Y:S02]  /*1f00*/  @!P4 FMUL R54, R54, 0.5 ;  /* 0x3f0000003636c820 */ /* 0x000fe40000400000 */
[----:B------:R-:W-:Y:S01]  /*1f10*/  FADD R33, R46, R55 ;  /* 0x000000372e217221 */ /* 0x000fe20000000000 */
[----:B------:R-:W-:Y:S02]  /*1f20*/  F2FP.F16.F32.PACK_AB R21, R44, R55 ;  /* 0x000000372c15723e */ /* 0x000fe400000000ff */
[----:B------:R3:W4:Y:S01]  /*1f30*/  MUFU.EX2 R36, R29 ;  /* 0x0000001d00247308 */ /* 0x0007220000000800 */
[----:B0-----:R-:W-:Y:S01]  /*1f40*/  @!P0 FMUL R40, R40, R40 ;  /* 0x0000002828288220 */ /* 0x001fe20000400000 */
[----:B------:R-:W-:-:S06]  /*1f50*/  FADD R33, R33, R44 ;  /* 0x0000002c21217221 */ /* 0x000fcc0000000000 */
[----:B------:R-:W0:Y:S01]  /*1f60*/  MUFU.EX2 R51, R51 ;  /* 0x0000003300337308 */ /* 0x000e220000000800 */
[----:B--2---:R-:W-:Y:S01]  /*1f70*/  @!P1 FMUL R49, R49, R49 ;  /* 0x0000003131319220 */ /* 0x004fe20000400000 */
[----:B---3--:R-:W-:-:S04]  /*1f80*/  F2FP.F16.F32.PACK_AB R29, R50, R57 ;  /* 0x00000039321d723e */ /* 0x008fc800000000ff */
[----:B------:R-:W-:Y:S01]  /*1f90*/  F2FP.F16.F32.PACK_AB R22, R49, R40 ;  /* 0x000000283116723e */ /* 0x000fe200000000ff */
[----:B------:R1:W-:Y:S01]  /*1fa0*/  STS.128 [R32], R28 ;  /* 0x0000001c20007388 */ /* 0x0003e20000000c00 */
[----:B------:R-:W2:Y:S01]  /*1fb0*/  MUFU.EX2 R54, R54 ;  /* 0x0000003600367308 */ /* 0x000ea20000000800 */
[----:B----4-:R-:W-:Y:S01]  /*1fc0*/  @!P2 FMUL R36, R36, R36 ;  /* 0x000000242424a220 */ /* 0x010fe20000400000 */
[----:B------:R-:W-:-:S04]  /*1fd0*/  FADD R40, R33, R40 ;  /* 0x0000002821287221 */ /* 0x000fc80000000000 */
[----:B------:R-:W-:Y:S01]  /*1fe0*/  FADD R49, R40, R49 ;  /* 0x0000003128317221 */ /* 0x000fe20000000000 */
[----:B0-----:R-:W-:-:S05]  /*1ff0*/  @!P3 FMUL R51, R51, R51 ;  /* 0x000000333333b220 */ /* 0x001fca0000400000 */
[----:B------:R-:W-:Y:S01]  /*2000*/  F2FP.F16.F32.PACK_AB R23, R51, R36 ;  /* 0x000000243317723e */ /* 0x000fe200000000ff */
[----:B------:R-:W-:Y:S01]  /*2010*/  FADD R36, R49, R36 ;  /* 0x0000002431247221 */ /* 0x000fe20000000000 */
[----:B--2---:R-:W-:-:S03]  /*2020*/  @!P4 FMUL R54, R54, R54 ;  /* 0x000000363636c220 */ /* 0x004fc60000400000 */
[----:B------:R1:W-:Y:S01]  /*2030*/  STS.128 [R32+0x10], R20 ;  /* 0x0000101420007388 */ /* 0x0003e20000000c00 */
[----:B------:R-:W-:Y:S01]  /*2040*/  FADD R34, R36, R51 ;  /* 0x0000003324227221 */ /* 0x000fe20000000000 */
[----:B------:R-:W-:Y:S02]  /*2050*/  IMAD.MOV.U32 R36, RZ, RZ, R43 ;  /* 0x000000ffff247224 */ /* 0x000fe400078e002b */
[----:B------:R1:W-:Y:S01]  /*2060*/  STS [R39+0x400], R54 ;  /* 0x0004003627007388 */ /* 0x0003e20000000800 */
[----:B------:R-:W-:-:S07]  /*2070*/  FFMA R9, R9, R54, R34 ;  /* 0x0000003609097223 */ /* 0x000fce0000000022 */
.L_x_8:
[----:B---3--:R-:W-:Y:S05]  /*2080*/  BSYNC.RECONVERGENT B0 ;  /* 0x0000000000007941 */ /* 0x008fea0003800200 */
.L_x_7:
[----:B------:R-:W-:Y:S01]  /*2090*/  BAR.SYNC.DEFER_BLOCKING 0x0 ;  /* 0x0000000000007b1d */ /* 0x000fe20000010000 */
[C---:B------:R-:W-:Y:S01]  /*20a0*/  ISETP.GT.U32.AND P0, PT, R0.reuse, 0xff, PT ;  /* 0x000000ff0000780c */ /* 0x040fe20003f04070 */
[C---:B01----:R-:W-:Y:S01]  /*20b0*/  VIADD R23, R0.reuse, 0x40 ;  /* 0x0000004000177836 */ /* 0x043fe20000000000 */
[----:B------:R-:W-:Y:S01]  /*20c0*/  SHF.R.U32.HI R22, RZ, 0x4, R0 ;  /* 0x00000004ff167819 */ /* 0x000fe20000011600 */
[----:B------:R-:W-:Y:S02]  /*20d0*/  VIADD R24, R0, 0x20 ;  /* 0x0000002000187836 */ /* 0x000fe40000000000 */
[----:B------:R-:W-:Y:S01]  /*20e0*/  BSSY.RECONVERGENT B0, `(.L_x_9) ;  /* 0x0000048000007945 */ /* 0x000fe20003800200 */
[----:B------:R-:W-:Y:S02]  /*20f0*/  SHF.R.U32.HI R20, RZ, 0x4, R23 ;  /* 0x00000004ff147819 */ /* 0x000fe40000011617 */
[----:B------:R-:W-:Y:S01]  /*2100*/  SHF.R.U32.HI R21, RZ, 0x4, R24 ;  /* 0x00000004ff157819 */ /* 0x000fe20000011618 */
[----:B------:R0:W-:Y:S04]  /*2110*/  STS.64 [R37], R16 ;  /* 0x0000001025007388 */ /* 0x0001e80000000a00 */
[----:B------:R0:W-:Y:S04]  /*2120*/  STS.64 [R37+0x200], R18 ;  /* 0x0002001225007388 */ /* 0x0001e80000000a00 */
[----:B------:R0:W-:Y:S04]  /*2130*/  STS.64 [R37+0x20], R12 ;  /* 0x0000200c25007388 */ /* 0x0001e80000000a00 */
[----:B------:R0:W-:Y:S01]  /*2140*/  STS.64 [R37+0x220], R14 ;  /* 0x0002200e25007388 */ /* 0x0001e20000000a00 */
[----:B------:R-:W-:Y:S06]  /*2150*/  BAR.SYNC.DEFER_BLOCKING 0x0 ;  /* 0x0000000000007b1d */ /* 0x000fec0000010000 */
[----:B------:R-:W-:Y:S05]  /*2160*/  @P0 BRA `(.L_x_10) ;  /* 0x0000000000fc0947 */ /* 0x000fea0003800000 */
[----:B0-----:R-:W-:Y:S01]  /*2170*/  VIMNMX.U32 R13, PT, PT, R0, 0xe0, !PT ;  /* 0x000000e0000d7848 */ /* 0x001fe20007fe0000 */
[----:B------:R-:W-:Y:S01]  /*2180*/  BSSY.RECONVERGENT B1, `(.L_x_11) ;  /* 0x000001d000017945 */ /* 0x000fe20003800200 */
[----:B------:R-:W-:Y:S02]  /*2190*/  MOV R12, R0 ;  /* 0x00000000000c7202 */ /* 0x000fe40000000f00 */
[----:B------:R-:W-:-:S04]  /*21a0*/  IADD3 R13, PT, PT, R13, 0x1f, -R0 ;  /* 0x0000001f0d0d7810 */ /* 0x000fc80007ffe800 */
[C---:B------:R-:W-:Y:S02]  /*21b0*/  LOP3.LUT R15, R13.reuse, 0x60, RZ, 0xc0, !PT ;  /* 0x000000600d0f7812 */ /* 0x040fe400078ec0ff */
[----:B------:R-:W-:Y:S02]  /*21c0*/  ISETP.GE.U32.AND P1, PT, R13, 0x60, PT ;  /* 0x000000600d00780c */ /* 0x000fe40003f26070 */
[----:B------:R-:W-:-:S13]  /*21d0*/  ISETP.NE.AND P0, PT, R15, 0x60, PT ;  /* 0x000000600f00780c */ /* 0x000fda0003f05270 */
[----:B------:R-:W-:Y:S05]  /*21e0*/  @!P0 BRA `(.L_x_12) ;  /* 0x0000000000588947 */ /* 0x000fea0003800000 */
[----:B------:R-:W-:Y:S01]  /*21f0*/  LEA R13, R22, UR5, 0x2 ;  /* 0x00000005160d7c11 */ /* 0x000fe2000f8e10ff */
[----:B------:R-:W-:Y:S01]  /*2200*/  IMAD R41, R0, -0x3c, R41 ;  /* 0xffffffc400297824 */ /* 0x000fe200078e0229 */
[----:B------:R-:W-:-:S04]  /*2210*/  ISETP.NE.AND P0, PT, R15, RZ, PT ;  /* 0x000000ff0f00720c */ /* 0x000fc80003f05270 */
[----:B------:R-:W-:Y:S04]  /*2220*/  LDS R13, [R13+0xa00] ;  /* 0x000a00000d0d7984 */ /* 0x000fe80000000800 */
[----:B------:R-:W0:Y:S02]  /*2230*/  LDS R12, [R41] ;  /* 0x00000000290c7984 */ /* 0x000e240000000800 */
[----:B0-----:R-:W-:Y:S01]  /*2240*/  FMUL R14, R13, R12 ;  /* 0x0000000c0d0e7220 */ /* 0x001fe20000400000 */
[----:B------:R-:W-:-:S04]  /*2250*/  IMAD.MOV.U32 R12, RZ, RZ, R24 ;  /* 0x000000ffff0c7224 */ /* 0x000fc800078e0018 */
[----:B------:R0:W-:Y:S01]  /*2260*/  STS [R41], R14 ;  /* 0x0000000e29007388 */ /* 0x0001e20000000800 */
[----:B------:R-:W-:Y:S05]  /*2270*/  @!P0 BRA `(.L_x_12) ;  /* 0x0000000000348947 */ /* 0x000fea0003800000 */
[----:B------:R-:W-:Y:S01]  /*2280*/  LEA R13, R21, UR5, 0x2 ;  /* 0x00000005150d7c11 */ /* 0x000fe2000f8e10ff */
[----:B------:R-:W-:Y:S01]  /*2290*/  LDS R12, [R41+0x80] ;  /* 0x00008000290c7984 */ /* 0x000fe20000000800 */
[----:B------:R-:W-:-:S04]  /*22a0*/  ISETP.NE.AND P0, PT, R15, 0x20, PT ;  /* 0x000000200f00780c */ /* 0x000fc80003f05270 */
[----:B------:R-:W0:Y:S09]  /*22b0*/  LDS R13, [R13+0xa00] ;  /* 0x000a00000d0d7984 */ /* 0x000e320000000800 */
[----:B------:R-:W-:Y:S01]  /*22c0*/  @P0 LEA R15, R20, UR5, 0x2 ;  /* 0x00000005140f0c11 */ /* 0x000fe2000f8e10ff */
[----:B0-----:R-:W-:-:S02]  /*22d0*/  FMUL R14, R13, R12 ;  /* 0x0000000c0d0e7220 */ /* 0x001fc40000400000 */
[----:B------:R-:W-:Y:S04]  /*22e0*/  @P0 LDS R12, [R41+0x100] ;  /* 0x00010000290c0984 */ /* 0x000fe80000000800 */
[----:B------:R-:W-:Y:S04]  /*22f0*/  STS [R41+0x80], R14 ;  /* 0x0000800e29007388 */ /* 0x000fe80000000800 */
[----:B------:R-:W0:Y:S02]  /*2300*/  @P0 LDS R15, [R15+0xa00] ;  /* 0x000a00000f0f0984 */ /* 0x000e240000000800 */
[----:B0-----:R-:W-:Y:S01]  /*2310*/  @P0 FMUL R16, R15, R12 ;  /* 0x0000000c0f100220 */ /* 0x001fe20000400000 */
[----:B------:R-:W-:-:S02]  /*2320*/  IMAD.MOV.U32 R12, RZ, RZ, R23 ;  /* 0x000000ffff0c7224 */ /* 0x000fc400078e0017 */
[----:B------:R-:W-:Y:S02]  /*2330*/  @P0 VIADD R12, R0, 0x60 ;  /* 0x00000060000c0836 */ /* 0x000fe40000000000 */
[----:B------:R1:W-:Y:S05]  /*2340*/  @P0 STS [R41+0x100], R16 ;  /* 0x0001001029000388 */ /* 0x0003ea0000000800 */
.L_x_12:
[----:B------:R-:W-:Y:S05]  /*2350*/  BSYNC.RECONVERGENT B1 ;  /* 0x0000000000017941 */ /* 0x000fea0003800200 */
.L_x_11:
[----:B------:R-:W-:Y:S05]  /*2360*/  @!P1 BRA `(.L_x_10) ;  /* 0x00000000007c9947 */ /* 0x000fea0003800000 */
.L_x_13:
[----:B------:R-:W-:Y:S01]  /*2370*/  SHF.R.U32.HI R13, RZ, 0x2, R12 ;  /* 0x00000002ff0d7819 */ /* 0x000fe2000001160c */
[C---:B------:R-:W-:Y:S01]  /*2380*/  VIADD R15, R12.reuse, 0x20 ;  /* 0x000000200c0f7836 */ /* 0x040fe20000000000 */
[C---:B--2---:R-:W-:Y:S01]  /*2390*/  LEA R19, R12.reuse, UR5, 0x2 ;  /* 0x000000050c137c11 */ /* 0x044fe2000f8e10ff */
[----:B------:R-:W-:Y:S01]  /*23a0*/  VIADD R17, R12, 0x40 ;  /* 0x000000400c117836 */ /* 0x000fe20000000000 */
[----:B------:R-:W-:Y:S02]  /*23b0*/  LOP3.LUT R13, R13, 0x3ffffffc, RZ, 0xc0, !PT ;  /* 0x3ffffffc0d0d7812 */ /* 0x000fe400078ec0ff */
[----:B------:R-:W-:Y:S01]  /*23c0*/  SHF.R.U32.HI R15, RZ, 0x2, R15 ;  /* 0x00000002ff0f7819 */ /* 0x000fe2000001160f */
[----:B0-----:R-:W-:Y:S01]  /*23d0*/  LDS R14, [R19+0x600] ;  /* 0x00060000130e7984 */ /* 0x001fe20000000800 */
[----:B------:R-:W-:Y:S02]  /*23e0*/  SHF.R.U32.HI R17, RZ, 0x2, R17 ;  /* 0x00000002ff117819 */ /* 0x000fe40000011611 */
[----:B------:R-:W-:Y:S01]  /*23f0*/  LOP3.LUT R15, R15, 0x3ffffffc, RZ, 0xc0, !PT ;  /* 0x3ffffffc0f0f7812 */ /* 0x000fe200078ec0ff */
[----:B------:R-:W0:Y:S01]  /*2400*/  LDS R13, [R13+UR5+0xa00] ;  /* 0x000a00050d0d7984 */ /* 0x000e220008000800 */
[----:B------:R-:W-:-:S02]  /*2410*/  LOP3.LUT R17, R17, 0x3ffffffc, RZ, 0xc0, !PT ;  /* 0x3ffffffc11117812 */ /* 0x000fc400078ec0ff */
[C---:B------:R-:W-:Y:S01]  /*2420*/  ISETP.GE.U32.AND P0, PT, R12.reuse, 0x80, PT ;  /* 0x000000800c00780c */ /* 0x040fe20003f06070 */
[----:B-1----:R-:W-:Y:S04]  /*2430*/  LDS R16, [R19+0x680] ;  /* 0x0006800013107984 */ /* 0x002fe80000000800 */
[----:B------:R-:W-:Y:S01]  /*2440*/  LDS R18, [R19+0x700] ;  /* 0x0007000013127984 */ /* 0x000fe20000000800 */
[----:B0-----:R-:W-:Y:S01]  /*2450*/  FMUL R14, R13, R14 ;  /* 0x0000000e0d0e7220 */ /* 0x001fe20000400000 */
[C---:B------:R-:W-:Y:S02]  /*2460*/  VIADD R13, R12.reuse, 0x60 ;  /* 0x000000600c0d7836 */ /* 0x040fe40000000000 */
[----:B------:R-:W-:Y:S02]  /*2470*/  VIADD R12, R12, 0x80 ;  /* 0x000000800c0c7836 */ /* 0x000fe40000000000 */
[----:B------:R-:W-:Y:S01]  /*2480*/  STS [R19+0x600], R14 ;  /* 0x0006000e13007388 */ /* 0x000fe20000000800 */
[----:B------:R-:W-:-:S03]  /*2490*/  SHF.R.U32.HI R13, RZ, 0x2, R13 ;  /* 0x00000002ff0d7819 */ /* 0x000fc6000001160d */
[----:B------:R-:W0:Y:S01]  /*24a0*/  LDS R15, [R15+UR5+0xa00] ;  /* 0x000a00050f0f7984 */ /* 0x000e220008000800 */
[----:B------:R-:W-:-:S03]  /*24b0*/  LOP3.LUT R13, R13, 0x3ffffffc, RZ, 0xc0, !PT ;  /* 0x3ffffffc0d0d7812 */ /* 0x000fc600078ec0ff */
[----:B------:R-:W-:Y:S01]  /*24c0*/  LDS R14, [R19+0x780] ;  /* 0x00078000130e7984 */ /* 0x000fe20000000800 */
[----:B0-----:R-:W-:-:S05]  /*24d0*/  FMUL R16, R15, R16 ;  /* 0x000000100f107220 */ /* 0x001fca0000400000 */
[----:B------:R-:W-:Y:S04]  /*24e0*/  STS [R19+0x680], R16 ;  /* 0x0006801013007388 */ /* 0x000fe80000000800 */
[----:B------:R-:W0:Y:S02]  /*24f0*/  LDS R17, [R17+UR5+0xa00] ;  /* 0x000a000511117984 */ /* 0x000e240008000800 */
[----:B0-----:R-:W-:-:S05]  /*2500*/  FMUL R18, R17, R18 ;  /* 0x0000001211127220 */ /* 0x001fca0000400000 */
[----:B------:R-:W-:Y:S04]  /*2510*/  STS [R19+0x700], R18 ;  /* 0x0007001213007388 */ /* 0x000fe80000000800 */
[----:B------:R-:W0:Y:S02]  /*2520*/  LDS R13, [R13+UR5+0xa00] ;  /* 0x000a00050d0d7984 */ /* 0x000e240008000800 */
[----:B0-----:R-:W-:-:S05]  /*2530*/  FMUL R14, R13, R14 ;  /* 0x0000000e0d0e7220 */ /* 0x001fca0000400000 */
[----:B------:R2:W-:Y:S01]  /*2540*/  STS [R19+0x780], R14 ;  /* 0x0007800e13007388 */ /* 0x0005e20000000800 */
[----:B------:R-:W-:Y:S05]  /*2550*/  @!P0 BRA `(.L_x_13) ;  /* 0xfffffffc00848947 */ /* 0x000fea000383ffff */
.L_x_10:
[----:B------:R-:W-:Y:S05]  /*2560*/  BSYNC.RECONVERGENT B0 ;  /* 0x0000000000007941 */ /* 0x000fea0003800200 */
.L_x_9:
[----:B------:R-:W3:Y:S01]  /*2570*/  LDCU UR7, c[0x0][0x398] ;  /* 0x00007300ff0777ac */ /* 0x000ee20008000800 */
[----:B------:R-:W-:Y:S01]  /*2580*/  LOP3.LUT R25, R0, 0xf, RZ, 0xc0, !PT ;  /* 0x0000000f00197812 */ /* 0x000fe200078ec0ff */
[----:B------:R-:W-:Y:S01]  /*2590*/  VIADD R22, R22, UR4 ;  /* 0x0000000416167c36 */ /* 0x000fe20008000000 */
[----:B------:R-:W-:Y:S01]  /*25a0*/  IADD3 R24, PT, PT, R21, UR4, RZ ;  /* 0x0000000415187c10 */ /* 0x000fe2000fffe0ff */
[----:B------:R-:W-:Y:S02]  /*25b0*/  VIADD R30, R20, UR4 ;  /* 0x00000004141e7c36 */ /* 0x000fe40008000000 */
[----:B------:R-:W-:Y:S02]  /*25c0*/  VIADD R25, R25, UR6 ;  /* 0x0000000619197c36 */ /* 0x000fe40008000000 */
[----:B0-2---:R-:W-:Y:S01]  /*25d0*/  VIADD R14, R0, 0x60 ;  /* 0x00000060000e7836 */ /* 0x005fe20000000000 */
[----:B------:R-:W-:Y:S02]  /*25e0*/  BAR.SYNC.DEFER_BLOCKING 0x0 ;  /* 0x0000000000007b1d */ /* 0x000fe40000010000 */
[----:B------:R-:W-:-:S04]  /*25f0*/  ISETP.GE.AND P0, PT, R25, UR8, PT ;  /* 0x0000000819007c0c */ /* 0x000fc8000bf06270 */
[----:B---3--:R-:W-:Y:S02]  /*2600*/  ISETP.GE.OR P1, PT, R22, UR7, P0 ;  /* 0x0000000716007c0c */ /* 0x008fe40008726670 */
[----:B------:R-:W-:Y:S02]  /*2610*/  ISETP.GE.OR P5, PT, R30, UR7, P0 ;  /* 0x000000071e007c0c */ /* 0x000fe400087a6670 */
[----:B------:R-:W-:Y:S02]  /*2620*/  LEA.HI R32, R14, UR4, RZ, 0x1c ;  /* 0x000000040e207c11 */ /* 0x000fe4000f8fe0ff */
[----:B------:R-:W-:-:S07]  /*2630*/  ISETP.GE.OR P6, PT, R24, UR7, P0 ;  /* 0x0000000718007c0c */ /* 0x000fce00087c6670 */
[----:B------:R-:W0:Y:S01]  /*2640*/  @!P1 LDC.64 R12, c[0x0][0x390] ;  /* 0x0000e400ff0c9b82 */ /* 0x000e220000000a00 */
[----:B------:R-:W-:Y:S02]  /*2650*/  @!P1 IMAD R15, R22, UR8, R25 ;  /* 0x00000008160f9c24 */ /* 0x000fe4000f8e0219 */
[----:B------:R-:W-:Y:S01]  /*2660*/  VIADD R14, R0, 0xa0 ;  /* 0x000000a0000e7836 */ /* 0x000fe20000000000 */
[----:B------:R-:W-:Y:S01]  /*2670*/  ISETP.GE.OR P4, PT, R32, UR7, P0 ;  /* 0x0000000720007c0c */ /* 0x000fe20008786670 */
[C---:B-1----:R-:W-:Y:S02]  /*2680*/  VIADD R16, R0.reuse, 0xc0 ;  /* 0x000000c000107836 */ /* 0x042fe40000000000 */
[----:B------:R-:W-:Y:S01]  /*2690*/  VIADD R17, R0, 0xe0 ;  /* 0x000000e000117836 */ /* 0x000fe20000000000 */
[----:B------:R-:W-:Y:S01]  /*26a0*/  LEA.HI R40, R14, UR4, RZ, 0x1c ;  /* 0x000000040e287c11 */ /* 0x000fe2000f8fe0ff */
[----:B------:R-:W-:Y:S01]  /*26b0*/  IMAD.MOV.U32 R22, RZ, RZ, RZ ;  /* 0x000000ffff167224 */ /* 0x000fe200078e00ff */
[----:B------:R-:W-:Y:S01]  /*26c0*/  LEA.HI R42, R16, UR4, RZ, 0x1c ;  /* 0x00000004102a7c11 */ /* 0x000fe2000f8fe0ff */
[----:B------:R-:W1:Y:S01]  /*26d0*/  @!P5 LDC.64 R26, c[0x0][0x390] ;  /* 0x0000e400ff1adb82 */ /* 0x000e620000000a00 */
[----:B------:R-:W-:-:S07]  /*26e0*/  ISETP.GE.OR P2, PT, R40, UR7, P0 ;  /* 0x0000000728007c0c */ /* 0x000fce0008746670 */
[----:B------:R-:W2:Y:S01]  /*26f0*/  @!P6 LDC.64 R28, c[0x0][0x390] ;  /* 0x0000e400ff1ceb82 */ /* 0x000ea20000000a00 */
[----:B0-----:R-:W-:-:S07]  /*2700*/  @!P1 IMAD.WIDE R12, R15, 0x4, R12 ;  /* 0x000000040f0c9825 */ /* 0x001fce00078e020c */
[----:B------:R-:W0:Y:S01]  /*2710*/  @!P4 LDC.64 R20, c[0x0][0x390] ;  /* 0x0000e400ff14cb82 */ /* 0x000e220000000a00 */
[----:B------:R-:W-:Y:S01]  /*2720*/  VIADD R15, R0, 0x80 ;  /* 0x00000080000f7836 */ /* 0x000fe20000000000 */
[----:B------:R-:W-:Y:S01]  /*2730*/  LEA.HI R44, R17, UR4, RZ, 0x1c ;  /* 0x00000004112c7c11 */ /* 0x000fe2000f8fe0ff */
[----:B------:R3:W4:Y:S01]  /*2740*/  @!P1 LDG.E.CONSTANT R22, desc[UR10][R12.64] ;  /* 0x0000000a0c169981 */ /* 0x000722000c1e9900 */
[----:B------:R-:W-:Y:S01]  /*2750*/  ISETP.GE.OR P1, PT, R42, UR7, P0 ;  /* 0x000000072a007c0c */ /* 0x000fe20008726670 */
[--C-:B------:R-:W-:Y:S01]  /*2760*/  @!P5 IMAD R31, R30, UR8, R25.reuse ;  /* 0x000000081e1fdc24 */ /* 0x100fe2000f8e0219 */
[----:B------:R-:W-:Y:S01]  /*2770*/  LEA.HI R34, R15, UR4, RZ, 0x1c ;  /* 0x000000040f227c11 */ /* 0x000fe2000f8fe0ff */
[----:B------:R-:W-:Y:S01]  /*2780*/  @!P6 IMAD R23, R24, UR8, R25 ;  /* 0x000000081817ec24 */ /* 0x000fe2000f8e0219 */
[----:B------:R-:W5:Y:S01]  /*2790*/  @!P2 LDC.64 R16, c[0x0][0x390] ;  /* 0x0000e400ff10ab82 */ /* 0x000f620000000a00 */
[----:B-1----:R-:W-:Y:S01]  /*27a0*/  @!P5 IMAD.WIDE R30, R31, 0x4, R26 ;  /* 0x000000041f1ed825 */ /* 0x002fe200078e021a */
[----:B------:R-:W-:-:S02]  /*27b0*/  ISETP.GE.OR P3, PT, R34, UR7, P0 ;  /* 0x0000000722007c0c */ /* 0x000fc40008766670 */
[----:B------:R-:W-:Y:S01]  /*27c0*/  ISETP.GE.OR P0, PT, R44, UR7, P0 ;  /* 0x000000072c007c0c */ /* 0x000fe20008706670 */
[----:B------:R-:W-:-:S04]  /*27d0*/  @!P4 IMAD R27, R32, UR8, R25 ;  /* 0x00000008201bcc24 */ /* 0x000fc8000f8e0219 */
[----:B------:R-:W1:Y:S01]  /*27e0*/  @!P1 LDC.64 R14, c[0x0][0x390] ;  /* 0x0000e400ff0e9b82 */ /* 0x000e620000000a00 */
[----:B--2---:R-:W-:Y:S01]  /*27f0*/  @!P6 IMAD.WIDE R28, R23, 0x4, R28 ;  /* 0x00000004171ce825 */ /* 0x004fe200078e021c */
[----:B------:R-:W-:-:S03]  /*2800*/  MOV R24, RZ ;  /* 0x000000ff00187202 */ /* 0x000fc60000000f00 */
[----:B------:R-:W-:Y:S02]  /*2810*/  IMAD.MOV.U32 R23, RZ, RZ, RZ ;  /* 0x000000ffff177224 */ /* 0x000fe400078e00ff */
[----:B------:R-:W-:Y:S01]  /*2820*/  @!P2 IMAD R33, R40, UR8, R25 ;  /* 0x000000082821ac24 */ /* 0x000fe2000f8e0219 */
[----:B------:R-:W2:Y:S01]  /*2830*/  @!P3 LDC.64 R18, c[0x0][0x390] ;  /* 0x0000e400ff12bb82 */ /* 0x000ea20000000a00 */
[----:B------:R-:W-:-:S07]  /*2840*/  IMAD.MOV.U32 R26, RZ, RZ, RZ ;  /* 0x000000ffff1a7224 */ /* 0x000fce00078e00ff */
[----:B---3--:R-:W3:Y:S01]  /*2850*/  @!P0 LDC.64 R12, c[0x0][0x390] ;  /* 0x0000e400ff0c8b82 */ /* 0x008ee20000000a00 */
[----:B0-----:R-:W-:Y:S01]  /*2860*/  @!P4 IMAD.WIDE R20, R27, 0x4, R20 ;  /* 0x000000041b14c825 */ /* 0x001fe200078e0214 */
[----:B------:R-:W4:Y:S03]  /*2870*/  @!P5 LDG.E.CONSTANT R23, desc[UR10][R30.64] ;  /* 0x0000000a1e17d981 */ /* 0x000f26000c1e9900 */
[--C-:B------:R-:W-:Y:S01]  /*2880*/  @!P3 IMAD R27, R34, UR8, R25.reuse ;  /* 0x00000008221bbc24 */ /* 0x100fe2000f8e0219 */
[----:B------:R0:W4:Y:S01]  /*2890*/  @!P6 LDG.E.CONSTANT R26, desc[UR10][R28.64] ;  /* 0x0000000a1c1ae981 */ /* 0x000122000c1e9900 */
[--C-:B------:R-:W-:Y:S02]  /*28a0*/  @!P1 IMAD R35, R42, UR8, R25.reuse ;  /* 0x000000082a239c24 */ /* 0x100fe4000f8e0219 */
[----:B------:R-:W-:Y:S01]  /*28b0*/  @!P0 IMAD R39, R44, UR8, R25 ;  /* 0x000000082c278c24 */ /* 0x000fe2000f8e0219 */
[----:B------:R3:W4:Y:S01]  /*28c0*/  @!P4 LDG.E.CONSTANT R24, desc[UR10][R20.64] ;  /* 0x0000000a1418c981 */ /* 0x000722000c1e9900 */
[----:B------:R-:W-:-:S02]  /*28d0*/  IMAD.MOV.U32 R25, RZ, RZ, RZ ;  /* 0x000000ffff197224 */ /* 0x000fc400078e00ff */
[----:B-----5:R-:W-:-:S04]  /*28e0*/  @!P2 IMAD.WIDE R16, R33, 0x4, R16 ;  /* 0x000000042110a825 */ /* 0x020fc800078e0210 */
[----:B--2---:R-:W-:-:S04]  /*28f0*/  @!P3 IMAD.WIDE R18, R27, 0x4, R18 ;  /* 0x000000041b12b825 */ /* 0x004fc800078e0212 */
[----:B------:R-:W-:Y:S01]  /*2900*/  IMAD.MOV.U32 R27, RZ, RZ, RZ ;  /* 0x000000ffff1b7224 */ /* 0x000fe200078e00ff */
[----:B0-----:R-:W-:Y:S01]  /*2910*/  CS2R R28, SRZ ;  /* 0x00000000001c7805 */ /* 0x001fe2000001ff00 */
[----:B------:R-:W2:Y:S01]  /*2920*/  @!P3 LDG.E.CONSTANT R25, desc[UR10][R18.64] ;  /* 0x0000000a1219b981 */ /* 0x000ea2000c1e9900 */
[----:B-1----:R-:W-:-:S03]  /*2930*/  @!P1 IMAD.WIDE R14, R35, 0x4, R14 ;  /* 0x00000004230e9825 */ /* 0x002fc600078e020e */
[----:B------:R0:W5:Y:S01]  /*2940*/  @!P2 LDG.E.CONSTANT R27, desc[UR10][R16.64] ;  /* 0x0000000a101ba981 */ /* 0x000162000c1e9900 */
[----:B---3--:R-:W-:-:S03]  /*2950*/  @!P0 IMAD.WIDE R12, R39, 0x4, R12 ;  /* 0x00000004270c8825 */ /* 0x008fc600078e020c */
[----:B------:R-:W3:Y:S04]  /*2960*/  @!P1 LDG.E.CONSTANT R28, desc[UR10][R14.64] ;  /* 0x0000000a0e1c9981 */ /* 0x000ee8000c1e9900 */
[----:B------:R1:W3:Y:S01]  /*2970*/  @!P0 LDG.E.CONSTANT R29, desc[UR10][R12.64] ;  /* 0x0000000a0c1d8981 */ /* 0x0002e2000c1e9900 */
[--C-:B------:R-:W-:Y:S02]  /*2980*/  SHF.R.U32.HI R20, RZ, 0x3, R38.reuse ;  /* 0x00000003ff147819 */ /* 0x100fe40000011626 */
[----:B------:R-:W-:Y:S01]  /*2990*/  LOP3.LUT R21, R38, 0x7, RZ, 0xc0, !PT ;  /* 0x0000000726157812 */ /* 0x000fe200078ec0ff */
[----:B0-----:R-:W-:Y:S01]  /*29a0*/  LDS.64 R16, [R37] ;  /* 0x0000000025107984 */ /* 0x001fe20000000a00 */
[----:B------:R-:W-:Y:S01]  /*29b0*/  SHF.R.U32.HI R38, RZ, 0x4, R38 ;  /* 0x00000004ff267819 */ /* 0x000fe20000011626 */
[----:B------:R-:W-:-:S02]  /*29c0*/  IMAD.SHL.U32 R20, R20, 0x8, RZ ;  /* 0x0000000814147824 */ /* 0x000fc400078e00ff */
[----:B------:R-:W-:Y:S02]  /*29d0*/  LDS.64 R18, [R37+0x200] ;  /* 0x0002000025127984 */ /* 0x000fe40000000a00 */
[----:B------:R-:W-:Y:S01]  /*29e0*/  IMAD.SHL.U32 R38, R38, 0x8, RZ ;  /* 0x0000000826267824 */ /* 0x000fe200078e00ff */
[----:B------:R-:W-:Y:S01]  /*29f0*/  LOP3.LUT R21, R20, 0x8, R21, 0xe2, !PT ;  /* 0x0000000814157812 */ /* 0x000fe200078ee215 */
[----:B-1----:R-:W-:Y:S04]  /*2a00*/  LDS.64 R12, [R37+0x20] ;  /* 0x00002000250c7984 */ /* 0x002fe80000000a00 */
[----:B------:R-:W-:Y:S01]  /*2a10*/  IMAD R38, R21, 0x10, R38 ;  /* 0x0000001015267824 */ /* 0x000fe200078e0226 */
[----:B------:R-:W-:Y:S04]  /*2a20*/  LDS.64 R14, [R37+0x220] ;  /* 0x00022000250e7984 */ /* 0x000fe80000000a00 */
[----:B------:R-:W-:Y:S01]  /*2a30*/  LEA R20, R38, UR5, 0x1 ;  /* 0x0000000526147c11 */ /* 0x000fe2000f8e08ff */
[----:B------:R-:W-:-:S02]  /*2a40*/  UIADD3 UR5, UPT, UPT, UR5, 0x400, URZ ;  /* 0x0000040005057890 */ /* 0x000fc4000fffe0ff */
[----:B------:R-:W-:-:S04]  /*2a50*/  UIADD3 UR4, UPT, UPT, UR4, 0x10, URZ ;  /* 0x0000001004047890 */ /* 0x000fc8000fffe0ff */
[----:B------:R-:W-:Y:S01]  /*2a60*/  UISETP.GE.AND UP0, UPT, UR4, UR7, UPT ;  /* 0x000000070400728c */ /* 0x000fe2000bf06270 */
[----:B----4-:R-:W-:-:S04]  /*2a70*/  F2FP.F16.F32.PACK_AB R22, RZ, R22 ;  /* 0x00000016ff16723e */ /* 0x010fc800000000ff */
[----:B------:R-:W-:Y:S02]  /*2a80*/  PRMT R30, R22, 0x7610, R30 ;  /* 0x00007610161e7816 */ /* 0x000fe4000000001e */
[----:B------:R-:W-:Y:S02]  /*2a90*/  F2FP.F16.F32.PACK_AB R23, RZ, R23 ;  /* 0x00000017ff17723e */ /* 0x000fe400000000ff */
[----:B------:R-:W-:Y:S02]  /*2aa0*/  F2FP.F16.F32.PACK_AB R26, RZ, R26 ;  /* 0x0000001aff1a723e */ /* 0x000fe400000000ff */
[----:B------:R-:W-:Y:S02]  /*2ab0*/  F2FP.F16.F32.PACK_AB R24, RZ, R24 ;  /* 0x00000018ff18723e */ /* 0x000fe400000000ff */
[----:B------:R-:W-:Y:S02]  /*2ac0*/  PRMT R31, R23, 0x7610, R31 ;  /* 0x00007610171f7816 */ /* 0x000fe4000000001f */
[----:B------:R-:W-:Y:S01]  /*2ad0*/  LDSM.16.M88.4 R20, [R20] ;  /* 0x000000001414783b */ /* 0x000fe20000000200 */
[----:B------:R-:W-:-:S03]  /*2ae0*/  PRMT R32, R24, 0x7610, R32 ;  /* 0x0000761018207816 */ /* 0x000fc60000000020 */
[----:B------:R0:W-:Y:S01]  /*2af0*/  STS.U16 [R10+0x400], R30 ;  /* 0x0004001e0a007388 */ /* 0x0001e20000000400 */
[----:B--2---:R-:W-:Y:S02]  /*2b00*/  F2FP.F16.F32.PACK_AB R25, RZ, R25 ;  /* 0x00000019ff19723e */ /* 0x004fe400000000ff */
[----:B-----5:R-:W-:Y:S02]  /*2b10*/  F2FP.F16.F32.PACK_AB R27, RZ, R27 ;  /* 0x0000001bff1b723e */ /* 0x020fe400000000ff */
[----:B------:R-:W-:Y:S01]  /*2b20*/  PRMT R33, R25, 0x7610, R33 ;  /* 0x0000761019217816 */ /* 0x000fe20000000021 */
[----:B------:R-:W-:Y:S01]  /*2b30*/  STS.U16 [R2+0x400], R26 ;  /* 0x0004001a02007388 */ /* 0x000fe20000000400 */
[----:B0-----:R-:W-:Y:S02]  /*2b40*/  PRMT R30, R27, 0x7610, R30 ;  /* 0x000076101b1e7816 */ /* 0x001fe4000000001e */
[----:B---3--:R-:W-:Y:S01]  /*2b50*/  F2FP.F16.F32.PACK_AB R28, RZ, R28 ;  /* 0x0000001cff1c723e */ /* 0x008fe200000000ff */
[----:B------:R-:W-:Y:S01]  /*2b60*/  STS.U16 [R3+0x400], R31 ;  /* 0x0004001f03007388 */ /* 0x000fe20000000400 */
[----:B------:R-:W-:-:S03]  /*2b70*/  F2FP.F16.F32.PACK_AB R29, RZ, R29 ;  /* 0x0000001dff1d723e */ /* 0x000fc600000000ff */
[----:B------:R-:W-:Y:S04]  /*2b80*/  STS.U16 [R4+0x400], R32 ;  /* 0x0004002004007388 */ /* 0x000fe80000000400 */
[----:B------:R-:W-:Y:S04]  /*2b90*/  STS.U16 [R5+0x400], R33 ;  /* 0x0004002105007388 */ /* 0x000fe80000000400 */
[----:B------:R-:W-:Y:S04]  /*2ba0*/  STS.U16 [R6+0x400], R30 ;  /* 0x0004001e06007388 */ /* 0x000fe80000000400 */
[----:B------:R-:W-:Y:S04]  /*2bb0*/  STS.U16 [R7+0x400], R28 ;  /* 0x0004001c07007388 */ /* 0x000fe80000000400 */
[----:B------:R-:W-:Y:S01]  /*2bc0*/  STS.U16 [R8+0x400], R29 ;  /* 0x0004001d08007388 */ /* 0x000fe20000000400 */
[----:B------:R-:W-:Y:S01]  /*2bd0*/  LEA R24, R38, UR5, 0x1 ;  /* 0x0000000526187c11 */ /* 0x000fe2000f8e08ff */
[----:B------:R-:W-:Y:S06]  /*2be0*/  BAR.SYNC.DEFER_BLOCKING 0x0 ;  /* 0x0000000000007b1d */ /* 0x000fec0000010000 */
[----:B------:R-:W0:Y:S02]  /*2bf0*/  LDSM.16.MT88.4 R24, [R24] ;  /* 0x000000001818783b */ /* 0x000e240000004200 */
[C---:B0-----:R-:W-:Y:S08]  /*2c00*/  HMMA.16816.F32 R16, R20.reuse, R24, R16 ;  /* 0x000000181410723c */ /* 0x041ff00000001810 */
[----:B------:R-:W-:Y:S01]  /*2c10*/  HMMA.16816.F32 R12, R20, R26, R12 ;  /* 0x0000001a140c723c */ /* 0x000fe2000000180c */
[----:B------:R-:W-:Y:S06]  /*2c20*/  BAR.SYNC.DEFER_BLOCKING 0x0 ;  /* 0x0000000000007b1d */ /* 0x000fec0000010000 */
[----:B------:R-:W-:-:S13]  /*2c30*/  BRA.U !UP0, `(.L_x_14) ;  /* 0xffffffd9081c7547 */ /* 0x000fda000b83ffff */
[----:B------:R-:W-:-:S07]  /*2c40*/  FADD R3, R9, 9.9999999392252902908e-09 ;  /* 0x322bcc7709037421 */ /* 0x000fce0000000000 */
.L_x_0:
[----:B------:R-:W0:Y:S01]  /*2c50*/  S2R R2, SR_LANEID ;  /* 0x0000000000027919 */ /* 0x000e220000000000 */
[----:B------:R-:W1:Y:S01]  /*2c60*/  S2UR UR5, SR_CgaCtaId ;  /* 0x00000000000579c3 */ /* 0x000e620000008800 */
[----:B------:R-:W-:Y:S01]  /*2c70*/  UMOV UR4, 0x400 ;  /* 0x0000040000047882 */ /* 0x000fe20000000000 */
[----:B--2---:R-:W-:Y:S01]  /*2c80*/  ISETP.GT.U32.AND P0, PT, R0, 0xf, PT ;  /* 0x0000000f0000780c */ /* 0x004fe20003f04070 */
[----:B-1----:R-:W-:-:S04]  /*2c90*/  ULEA UR4, UR5, UR4, 0x18 ;  /* 0x0000000405047291 */ /* 0x002fc8000f8ec0ff */
[----:B------:R-:W-:Y:S01]  /*2ca0*/  UIADD3 UR5, UPT, UPT, UR4, 0x600, URZ ;  /* 0x0000060004057890 */ /* 0x000fe2000fffe0ff */
[----:B0-----:R-:W-:Y:S02]  /*2cb0*/  SHF.R.U32.HI R4, RZ, 0x2, R2 ;  /* 0x00000002ff047819 */ /* 0x001fe40000011602 */
[----:B------:R-:W-:-:S05]  /*2cc0*/  LOP3.LUT R5, R2, 0x3, RZ, 0xc0, !PT ;  /* 0x0000000302057812 */ /* 0x000fca00078ec0ff */
[----:B------:R-:W-:-:S05]  /*2cd0*/  IMAD R4, R4, 0x8, R5 ;  /* 0x0000000804047824 */ /* 0x000fca00078e0205 */
[----:B------:R-:W-:-:S05]  /*2ce0*/  LEA R4, R4, UR5, 0x3 ;  /* 0x0000000504047c11 */ /* 0x000fca000f8e18ff */
[----:B------:R0:W-:Y:S04]  /*2cf0*/  STS.64 [R4], R16 ;  /* 0x0000001004007388 */ /* 0x0001e80000000a00 */
[----:B------:R0:W-:Y:S04]  /*2d00*/  STS.64 [R4+0x200], R18 ;  /* 0x0002001204007388 */ /* 0x0001e80000000a00 */
[----:B------:R0:W-:Y:S04]  /*2d10*/  STS.64 [R4+0x20], R12 ;  /* 0x0000200c04007388 */ /* 0x0001e80000000a00 */
[----:B------:R0:W-:Y:S01]  /*2d20*/  STS.64 [R4+0x220], R14 ;  /* 0x0002200e04007388 */ /* 0x0001e20000000a00 */
[----:B------:R-:W-:Y:S06]  /*2d30*/  BAR.SYNC.DEFER_BLOCKING 0x0 ;  /* 0x0000000000007b1d */ /* 0x000fec0000010000 */
[----:B---3--:R-:W-:Y:S05]  /*2d40*/  @P0 EXIT ;  /* 0x000000000000094d */ /* 0x008fea0003800000 */
[----:B------:R-:W-:Y:S01]  /*2d50*/  VIADD R2, R3, 0x1800000 ;  /* 0x0180000003027836 */ /* 0x000fe20000000000 */
[----:B------:R-:W-:Y:S04]  /*2d60*/  BSSY.RECONVERGENT B0, `(.L_x_15) ;  /* 0x000000c000007945 */ /* 0x000fe80003800200 */
[----:B------:R-:W-:-:S04]  /*2d70*/  LOP3.LUT R2, R2, 0x7f800000, RZ, 0xc0, !PT ;  /* 0x7f80000002027812 */ /* 0x000fc800078ec0ff */
[----:B------:R-:W-:-:S13]  /*2d80*/  ISETP.GT.U32.AND P0, PT, R2, 0x1ffffff, PT ;  /* 0x01ffffff0200780c */ /* 0x000fda0003f04070 */
[----:B------:R-:W-:Y:S05]  /*2d90*/  @P0 BRA `(.L_x_16) ;  /* 0x0000000000100947 */ /* 0x000fea0003800000 */
[----:B------:R-:W-:-:S07]  /*2da0*/  MOV R8, 0x2dc0 ;  /* 0x00002dc000087802 */ /* 0x000fce0000000f00 */
[----:B0-----:R-:W-:Y:S05]  /*2db0*/  CALL.REL.NOINC `($__internal_0_$__cuda_sm20_rcp_rn_f32_slowpath) ;  /* 0x0000000400d47944 */ /* 0x001fea0003c00000 */
[----:B------:R-:W-:Y:S01]  /*2dc0*/  IMAD.MOV.U32 R6, RZ, RZ, R4 ;  /* 0x000000ffff067224 */ /* 0x000fe200078e0004 */
[----:B------:R-:W-:Y:S06]  /*2dd0*/  BRA `(.L_x_17) ;  /* 0x0000000000107947 */ /* 0x000fec0003800000 */
.L_x_16:
[----:B------:R-:W1:Y:S02]  /*2de0*/  MUFU.RCP R6, R3 ;  /* 0x0000000300067308 */ /* 0x000e640000001000 */
[----:B-1----:R-:W-:-:S04]  /*2df0*/  FFMA R2, R6, R3, -1 ;  /* 0xbf80000006027423 */ /* 0x002fc80000000003 */
[----:B------:R-:W-:-:S04]  /*2e00*/  FADD.FTZ R5, -R2, -RZ ;  /* 0x800000ff02057221 */ /* 0x000fc80000010100 */
[----:B------:R-:W-:-:S07]  /*2e10*/  FFMA R6, R6, R5, R6 ;  /* 0x0000000506067223 */ /* 0x000fce0000000006 */
.L_x_17:
[----:B------:R-:W-:Y:S05]  /*2e20*/  BSYNC.RECONVERGENT B0 ;  /* 0x0000000000007941 */ /* 0x000fea0003800200 */
.L_x_15:
[----:B------:R-:W1:Y:S01]  /*2e30*/  S2R R7, SR_CTAID.X ;  /* 0x0000000000077919 */ /* 0x000e620000002500 */
[----:B------:R-:W2:Y:S01]  /*2e40*/  LDC.64 R2, c[0x0][0x398] ;  /* 0x0000e600ff027b82 */ /* 0x000ea20000000a00 */
[----:B------:R-:W-:Y:S01]  /*2e50*/  LEA R8, R0, UR4, 0x6 ;  /* 0x0000000400087c11 */ /* 0x000fe2000f8e30ff */
[----:B------:R-:W-:Y:S01]  /*2e60*/  UIADD3 UR5, UPT, UPT, UR6, 0x1, URZ ;  /* 0x0000000106057890 */ /* 0x000fe2000fffe0ff */
[----:B------:R-:W3:Y:S03]  /*2e70*/  LDCU.64 UR12, c[0x0][0x3a0] ;  /* 0x00007400ff0c77ac */ /* 0x000ee60008000a00 */
[----:B------:R-:W4:Y:S01]  /*2e80*/  LDS R23, [R8+0x63c] ;  /* 0x00063c0008177984 */ /* 0x000f220000000800 */
[----:B------:R-:W-:Y:S02]  /*2e90*/  UIADD3 UR7, UPT, UPT, UR6, 0x2, URZ ;  /* 0x0000000206077890 */ /* 0x000fe4000fffe0ff */
[----:B------:R-:W-:-:S02]  /*2ea0*/  UIADD3 UR8, UPT, UPT, UR6, 0x3, URZ ;  /* 0x0000000306087890 */ /* 0x000fc4000fffe0ff */
[----:B------:R-:W-:Y:S02]  /*2eb0*/  UIADD3 UR9, UPT, UPT, UR6, 0x4, URZ ;  /* 0x0000000406097890 */ /* 0x000fe4000fffe0ff */
[C---:B--2---:R-:W-:Y:S02]  /*2ec0*/  ISETP.LE.AND P0, PT, R3.reuse, UR6, PT ;  /* 0x0000000603007c0c */ /* 0x044fe4000bf03270 */
[C---:B------:R-:W-:Y:S01]  /*2ed0*/  ISETP.LE.AND P2, PT, R3.reuse, UR5, PT ;  /* 0x0000000503007c0c */ /* 0x040fe2000bf43270 */
[----:B------:R-:W-:Y:S01]  /*2ee0*/  UIADD3 UR5, UPT, UPT, UR6, 0x5, URZ ;  /* 0x0000000506057890 */ /* 0x000fe2000fffe0ff */
[C---:B------:R-:W-:Y:S01]  /*2ef0*/  ISETP.LE.AND P6, PT, R3.reuse, UR7, PT ;  /* 0x0000000703007c0c */ /* 0x040fe2000bfc3270 */
[----:B------:R-:W-:Y:S01]  /*2f00*/  UIADD3 UR7, UPT, UPT, UR6, 0x6, URZ ;  /* 0x0000000606077890 */ /* 0x000fe2000fffe0ff */
[----:B------:R-:W-:Y:S01]  /*2f10*/  ISETP.LE.AND P5, PT, R3, UR8, PT ;  /* 0x0000000803007c0c */ /* 0x000fe2000bfa3270 */
[----:B-1----:R-:W-:Y:S01]  /*2f20*/  IMAD R7, R7, 0x10, R0 ;  /* 0x0000001007077824 */ /* 0x002fe200078e0200 */
[----:B------:R-:W-:Y:S01]  /*2f30*/  UIADD3 UR8, UPT, UPT, UR6, 0x7, URZ ;  /* 0x0000000706087890 */ /* 0x000fe2000fffe0ff */
[----:B------:R-:W-:Y:S01]  /*2f40*/  ISETP.LE.AND P4, PT, R3, UR9, PT ;  /* 0x0000000903007c0c */ /* 0x000fe2000bf83270 */
[----:B------:R-:W-:Y:S01]  /*2f50*/  UIADD3 UR9, UPT, UPT, UR6, 0xb, URZ ;  /* 0x0000000b06097890 */ /* 0x000fe2000fffe0ff */
[C---:B------:R-:W-:Y:S01]  /*2f60*/  IMAD R0, R7.reuse, R3, RZ ;  /* 0x0000000307007224 */ /* 0x040fe200078e02ff */
[----:B------:R-:W-:-:S02]  /*2f70*/  ISETP.GE.OR P0, PT, R7, R2, P0 ;  /* 0x000000020700720c */ /* 0x000fc40000706670 */
[CC--:B------:R-:W-:Y:S02]  /*2f80*/  ISETP.GE.OR P2, PT, R7.reuse, R2.reuse, P2 ;  /* 0x000000020700720c */ /* 0x0c0fe40001746670 */
[-C--:B------:R-:W-:Y:S02]  /*2f90*/  ISETP.GE.OR P6, PT, R7, R2.reuse, P6 ;  /* 0x000000020700720c */ /* 0x080fe400037c6670 */
[----:B------:R-:W-:Y:S01]  /*2fa0*/  ISETP.LE.AND P3, PT, R3, UR5, PT ;  /* 0x0000000503007c0c */ /* 0x000fe2000bf63270 */
[----:B------:R-:W-:Y:S01]  /*2fb0*/  UIADD3 UR5, UPT, UPT, UR6, 0x8, URZ ;  /* 0x0000000806057890 */ /* 0x000fe2000fffe0ff */
[CC--:B------:R-:W-:Y:S02]  /*2fc0*/  ISETP.GE.OR P4, PT, R7.reuse, R2.reuse, P4 ;  /* 0x000000020700720c */ /* 0x0c0fe40002786670 */
[CC--:B------:R-:W-:Y:S01]  /*2fd0*/  ISETP.GE.OR P3, PT, R7.reuse, R2.reuse, P3 ;  /* 0x000000020700720c */ /* 0x0c0fe20001f66670 */
[----:B----4-:R-:W-:Y:S01]  /*2fe0*/  FMUL R23, R6, R23 ;  /* 0x0000001706177220 */ /* 0x010fe20000400000 */
[----:B------:R-:W-:Y:S01]  /*2ff0*/  ISETP.GE.OR P5, PT, R7, R2, P5 ;  /* 0x000000020700720c */ /* 0x000fe20002fa6670 */
[----:B------:R-:W1:Y:S01]  /*3000*/  @!P0 LDS R9, [R8+0x600] ;  /* 0x0006000008098984 */ /* 0x000e620000000800 */
[----:B0-----:R-:W0:Y:S01]  /*3010*/  @!P0 LDC.64 R4, c[0x0][0x3a0] ;  /* 0x0000e800ff048b82 */ /* 0x001e220000000a00 */
[----:B------:R-:W-:-:S06]  /*3020*/  @!P0 IADD3 R11, PT, PT, R0, UR6, RZ ;  /* 0x00000006000b8c10 */ /* 0x000fcc000fffe0ff */
[----:B------:R-:W2:Y:S04]  /*3030*/  @!P4 LDS R15, [R8+0x610] ;  /* 0x00061000080fc984 */ /* 0x000ea80000000800 */
[----:B------:R-:W4:Y:S04]  /*3040*/  @!P3 LDS R17, [R8+0x614] ;  /* 0x000614000811b984 */ /* 0x000f280000000800 */
[----:B------:R-:W5:Y:S01]  /*3050*/  @!P5 LDS R13, [R8+0x60c] ;  /* 0x00060c00080dd984 */ /* 0x000f620000000800 */
[----:B0-----:R-:W-:-:S03]  /*3060*/  @!P0 IMAD.WIDE.U32 R4, R11, 0x4, R4 ;  /* 0x000000040b048825 */ /* 0x001fc600078e0004 */
[----:B------:R-:W0:Y:S01]  /*3070*/  @!P6 LDS R11, [R8+0x608] ;  /* 0x00060800080be984 */ /* 0x000e220000000800 */
[----:B-1----:R-:W-:-:S05]  /*3080*/  @!P0 FMUL R9, R9, R6 ;  /* 0x0000000609098220 */ /* 0x002fca0000400000 */
[----:B------:R1:W-:Y:S01]  /*3090*/  @!P0 STG.E desc[UR10][R4.64], R9 ;  /* 0x0000000904008986 */ /* 0x0003e2000c10190a */
[----:B------:R-:W-:Y:S01]  /*30a0*/  IADD3 R0, P0, PT, R0, UR6, RZ ;  /* 0x0000000600007c10 */ /* 0x000fe2000ff1e0ff */
[----:B--2---:R-:W-:Y:S02]  /*30b0*/  @!P4 FMUL R15, R15, R6 ;  /* 0x000000060f0fc220 */ /* 0x004fe40000400000 */
[----:B------:R-:W2:Y:S01]  /*30c0*/  @!P2 LDS R9, [R8+0x604] ;  /* 0x000604000809a984 */ /* 0x000ea20000000800 */
[C---:B----4-:R-:W-:Y:S01]  /*30d0*/  @!P3 FMUL R17, R6.reuse, R17 ;  /* 0x000000110611b220 */ /* 0x050fe20000400000 */
[----:B-----5:R-:W-:Y:S01]  /*30e0*/  @!P5 FMUL R13, R6, R13 ;  /* 0x0000000d060dd220 */ /* 0x020fe20000400000 */
[----:B-1----:R-:W-:Y:S01]  /*30f0*/  IMAD.X R5, RZ, RZ, RZ, P0 ;  /* 0x000000ffff057224 */ /* 0x002fe200000e06ff */
[----:B------:R-:W-:Y:S01]  /*3100*/  ISETP.LE.AND P0, PT, R3, UR7, PT ;  /* 0x0000000703007c0c */ /* 0x000fe2000bf03270 */
[----:B------:R-:W-:Y:S01]  /*3110*/  UIADD3 UR7, UPT, UPT, UR6, 0x9, URZ ;  /* 0x0000000906077890 */ /* 0x000fe2000fffe0ff */
[----:B---3--:R-:W-:Y:S01]  /*3120*/  LEA R4, P1, R0, UR12, 0x2 ;  /* 0x0000000c00047c11 */ /* 0x008fe2000f8210ff */
[----:B------:R-:W-:Y:S01]  /*3130*/  UIADD3 UR12, UPT, UPT, UR6, 0xd, URZ ;  /* 0x0000000d060c7890 */ /* 0x000fe2000fffe0ff */
[----:B------:R-:W-:-:S02]  /*3140*/  ISETP.GE.OR P0, PT, R7, R2, P0 ;  /* 0x000000020700720c */ /* 0x000fc40000706670 */
[----:B------:R-:W-:Y:S02]  /*3150*/  LEA.HI.X R5, R0, UR13, R5, 0x2, P1 ;  /* 0x0000000d00057c11 */ /* 0x000fe400088f1405 */
[----:B------:R-:W-:Y:S01]  /*3160*/  ISETP.LE.AND P1, PT, R3, UR8, PT ;  /* 0x0000000803007c0c */ /* 0x000fe2000bf23270 */
[----:B0-----:R-:W-:Y:S01]  /*3170*/  @!P6 FMUL R11, R6, R11 ;  /* 0x0000000b060be220 */ /* 0x001fe20000400000 */
[----:B------:R-:W-:Y:S01]  /*3180*/  UIADD3 UR8, UPT, UPT, UR6, 0xa, URZ ;  /* 0x0000000a06087890 */ /* 0x000fe2000fffe0ff */
[----:B------:R-:W-:Y:S01]  /*3190*/  @!P4 STG.E desc[UR10][R4.64+0x10], R15 ;  /* 0x0000100f0400c986 */ /* 0x000fe2000c10190a */
[----:B------:R-:W-:-:S03]  /*31a0*/  ISETP.GE.OR P1, PT, R7, R2, P1 ;  /* 0x000000020700720c */ /* 0x000fc60000f26670 */
[----:B------:R-:W-:Y:S01]  /*31b0*/  @!P6 STG.E desc[UR10][R4.64+0x8], R11 ;  /* 0x0000080b0400e986 */ /* 0x000fe2000c10190a */
[----:B------:R-:W-:-:S03]  /*31c0*/  ISETP.LE.AND P4, PT, R3, UR8, PT ;  /* 0x0000000803007c0c */ /* 0x000fc6000bf83270 */
[----:B------:R-:W0:Y:S01]  /*31d0*/  @!P0 LDS R19, [R8+0x618] ;  /* 0x0006180008138984 */ /* 0x000e220000000800 */
[----:B------:R-:W-:-:S03]  /*31e0*/  ISETP.GE.OR P4, PT, R7, R2, P4 ;  /* 0x000000020700720c */ /* 0x000fc60002786670 */
[----:B------:R-:W-:Y:S01]  /*31f0*/  @!P3 STG.E desc[UR10][R4.64+0x14], R17 ;  /* 0x000014110400b986 */ /* 0x000fe2000c10190a */
[----:B------:R-:W-:-:S03]  /*3200*/  ISETP.LE.AND P3, PT, R3, UR9, PT ;  /* 0x0000000903007c0c */ /* 0x000fc6000bf63270 */
[----:B------:R-:W1:Y:S01]  /*3210*/  @!P1 LDS R21, [R8+0x61c] ;  /* 0x00061c0008159984 */ /* 0x000e620000000800 */
[----:B------:R-:W-:Y:S01]  /*3220*/  ISETP.GE.OR P3, PT, R7, R2, P3 ;  /* 0x000000020700720c */ /* 0x000fe20001f66670 */
[----:B--2---:R-:W-:Y:S02]  /*3230*/  @!P2 FMUL R9, R6, R9 ;  /* 0x000000090609a220 */ /* 0x004fe40000400000 */
[----:B------:R-:W-:Y:S01]  /*3240*/  @!P5 STG.E desc[UR10][R4.64+0xc], R13 ;  /* 0x00000c0d0400d986 */ /* 0x000fe2000c10190a */
[----:B------:R-:W-:-:S03]  /*3250*/  ISETP.LE.AND P5, PT, R3, UR12, PT ;  /* 0x0000000c03007c0c */ /* 0x000fc6000bfa3270 */
[----:B------:R0:W-:Y:S01]  /*3260*/  @!P2 STG.E desc[UR10][R4.64+0x4], R9 ;  /* 0x000004090400a986 */ /* 0x0001e2000c10190a */
[----:B------:R-:W-:Y:S01]  /*3270*/  ISETP.LE.AND P2, PT, R3, UR5, PT ;  /* 0x0000000503007c0c */ /* 0x000fe2000bf43270 */
[----:B------:R-:W-:Y:S01]  /*3280*/  UIADD3 UR5, UPT, UPT, UR6, 0xc, URZ ;  /* 0x0000000c06057890 */ /* 0x000fe2000fffe0ff */
[CC--:B------:R-:W-:Y:S01]  /*3290*/  ISETP.GE.OR P5, PT, R7.reuse, R2.reuse, P5 ;  /* 0x000000020700720c */ /* 0x0c0fe20002fa6670 */
[----:B------:R-:W-:Y:S01]  /*32a0*/  @!P4 LDS R15, [R8+0x628] ;  /* 0x00062800080fc984 */ /* 0x000fe20000000800 */
[----:B------:R-:W-:-:S03]  /*32b0*/  ISETP.GE.OR P2, PT, R7, R2, P2 ;  /* 0x000000020700720c */ /* 0x000fc60001746670 */
[----:B------:R-:W-:Y:S01]  /*32c0*/  ISETP.LE.AND P6, PT, R3, UR5, PT ;  /* 0x0000000503007c0c */ /* 0x000fe2000bfc3270 */
[----:B------:R-:W-:Y:S01]  /*32d0*/  @!P3 LDS R17, [R8+0x62c] ;  /* 0x00062c000811b984 */ /* 0x000fe20000000800 */
[----:B------:R-:W-:Y:S02]  /*32e0*/  UIADD3 UR5, UPT, UPT, UR6, 0xf, URZ ;  /* 0x0000000f06057890 */ /* 0x000fe4000fffe0ff */
[----:B------:R-:W-:Y:S01]  /*32f0*/  ISETP.GE.OR P6, PT, R7, R2, P6 ;  /* 0x000000020700720c */ /* 0x000fe200037c6670 */
[----:B0-----:R-:W-:-:S12]  /*3300*/  @!P0 FMUL R9, R6, R19 ;  /* 0x0000001306098220 */ /* 0x001fd80000400000 */
[----:B------:R-:W0:Y:S04]  /*3310*/  @!P6 LDS R13, [R8+0x630] ;  /* 0x00063000080de984 */ /* 0x000e280000000800 */
[----:B------:R-:W-:Y:S01]  /*3320*/  @!P0 STG.E desc[UR10][R4.64+0x18], R9 ;  /* 0x0000180904008986 */ /* 0x000fe2000c10190a */
[----:B------:R-:W-:Y:S01]  /*3330*/  ISETP.LE.AND P0, PT, R3, UR7, PT ;  /* 0x0000000703007c0c */ /* 0x000fe2000bf03270 */
[----:B-1----:R-:W-:Y:S01]  /*3340*/  @!P1 FMUL R11, R6, R21 ;  /* 0x00000015060b9220 */ /* 0x002fe20000400000 */
[----:B------:R-:W-:Y:S01]  /*3350*/  UIADD3 UR7, UPT, UPT, UR6, 0xe, URZ ;  /* 0x0000000e06077890 */ /* 0x000fe2000fffe0ff */
[----:B------:R-:W1:Y:S01]  /*3360*/  @!P2 LDS R9, [R8+0x620] ;  /* 0x000620000809a984 */ /* 0x000e620000000800 */
[----:B------:R-:W-:-:S03]  /*3370*/  ISETP.GE.OR P0, PT, R7, R2, P0 ;  /* 0x000000020700720c */ /* 0x000fc60000706670 */
[----:B------:R-:W-:Y:S01]  /*3380*/  @!P1 STG.E desc[UR10][R4.64+0x1c], R11 ;  /* 0x00001c0b04009986 */ /* 0x000fe2000c10190a */
[----:B------:R-:W-:-:S03]  /*3390*/  ISETP.LE.AND P1, PT, R3, UR7, PT ;  /* 0x0000000703007c0c */ /* 0x000fc6000bf23270 */
[----:B------:R-:W2:Y:S01]  /*33a0*/  @!P5 LDS R19, [R8+0x634] ;  /* 0x000634000813d984 */ /* 0x000ea20000000800 */
[----:B------:R-:W-:-:S05]  /*33b0*/  ISETP.GE.OR P1, PT, R7, R2, P1 ;  /* 0x000000020700720c */ /* 0x000fca0000f26670 */
[----:B------:R-:W3:Y:S08]  /*33c0*/  @!P0 LDS R11, [R8+0x624] ;  /* 0x00062400080b8984 */ /* 0x000ef00000000800 */
[----:B------:R-:W4:Y:S01]  /*33d0*/  @!P1 LDS R21, [R8+0x638] ;  /* 0x0006380008159984 */ /* 0x000f220000000800 */
[----:B0-----:R-:W-:-:S05]  /*33e0*/  @!P6 FMUL R13, R13, R6 ;  /* 0x000000060d0de220 */ /* 0x001fca0000400000 */
[----:B------:R0:W-:Y:S01]  /*33f0*/  @!P6 STG.E desc[UR10][R4.64+0x30], R13 ;  /* 0x0000300d0400e986 */ /* 0x0001e2000c10190a */
[----:B-1----:R-:W-:-:S05]  /*3400*/  @!P2 FMUL R9, R9, R6 ;  /* 0x000000060909a220 */ /* 0x002fca0000400000 */
[----:B------:R0:W-:Y:S01]  /*3410*/  @!P2 STG.E desc[UR10][R4.64+0x20], R9 ;  /* 0x000020090400a986 */ /* 0x0001e2000c10190a */
[----:B------:R-:W-:-:S04]  /*3420*/  ISETP.LE.AND P2, PT, R3, UR5, PT ;  /* 0x0000000503007c0c */ /* 0x000fc8000bf43270 */
[----:B------:R-:W-:Y:S01]  /*3430*/  ISETP.GE.OR P2, PT, R7, R2, P2 ;  /* 0x000000020700720c */ /* 0x000fe20001746670 */
[C---:B------:R-:W-:Y:S01]  /*3440*/  @!P4 FMUL R7, R6.reuse, R15 ;  /* 0x0000000f0607c220 */ /* 0x040fe20000400000 */
[C---:B--2---:R-:W-:Y:S01]  /*3450*/  @!P5 FMUL R15, R6.reuse, R19 ;  /* 0x00000013060fd220 */ /* 0x044fe20000400000 */
[C---:B---3--:R-:W-:Y:S01]  /*3460*/  @!P0 FMUL R3, R6.reuse, R11 ;  /* 0x0000000b06038220 */ /* 0x048fe20000400000 */
[C---:B------:R-:W-:Y:S02]  /*3470*/  @!P3 FMUL R11, R6.reuse, R17 ;  /* 0x00000011060bb220 */ /* 0x040fe40000400000 */
[----:B------:R0:W-:Y:S04]  /*3480*/  @!P4 STG.E desc[UR10][R4.64+0x28], R7 ;  /* 0x000028070400c986 */ /* 0x0001e8000c10190a */
[----:B------:R0:W-:Y:S01]  /*3490*/  @!P0 STG.E desc[UR10][R4.64+0x24], R3 ;  /* 0x0000240304008986 */ /* 0x0001e2000c10190a */
[----:B----4-:R-:W-:-:S03]  /*34a0*/  @!P1 FMUL R17, R6, R21 ;  /* 0x0000001506119220 */ /* 0x010fc60000400000 */
[----:B------:R0:W-:Y:S04]  /*34b0*/  @!P3 STG.E desc[UR10][R4.64+0x2c], R11 ;  /* 0x00002c0b0400b986 */ /* 0x0001e8000c10190a */
[----:B------:R0:W-:Y:S04]  /*34c0*/  @!P5 STG.E desc[UR10][R4.64+0x34], R15 ;  /* 0x0000340f0400d986 */ /* 0x0001e8000c10190a */
[----:B------:R0:W-:Y:S01]  /*34d0*/  @!P1 STG.E desc[UR10][R4.64+0x38], R17 ;  /* 0x0000381104009986 */ /* 0x0001e2000c10190a */
[----:B------:R-:W-:Y:S05]  /*34e0*/  @P2 EXIT ;  /* 0x000000000000294d */ /* 0x000fea0003800000 */
[----:B------:R-:W-:Y:S01]  /*34f0*/  STG.E desc[UR10][R4.64+0x3c], R23 ;  /* 0x00003c1704007986 */ /* 0x000fe2000c10190a */
[----:B------:R-:W-:Y:S05]  /*3500*/  EXIT ;  /* 0x000000000000794d */ /* 0x000fea0003800000 */
        .weak           $__internal_0_$__cuda_sm20_rcp_rn_f32_slowpath
        .type           $__internal_0_$__cuda_sm20_rcp_rn_f32_slowpath,@function
        .size           $__internal_0_$__cuda_sm20_rcp_rn_f32_slowpath,($__internal_1_$__cuda_sm20_sqrt_rn_f32_slowpath - $__internal_0_$__cuda_sm20_rcp_rn_f32_slowpath)
$__internal_0_$__cuda_sm20_rcp_rn_f32_slowpath:
[----:B------:R-:W-:Y:S01]  /*3510*/  IMAD.SHL.U32 R2, R3, 0x2, RZ ;  /* 0x0000000203027824 */ /* 0x000fe200078e00ff */
[----:B------:R-:W-:Y:S04]  /*3520*/  BSSY.RECONVERGENT B1, `(.L_x_18) ;  /* 0x0000030000017945 */ /* 0x000fe80003800200 */
[----:B------:R-:W-:-:S04]  /*3530*/  SHF.R.U32.HI R9, RZ, 0x18, R2 ;  /* 0x00000018ff097819 */ /* 0x000fc80000011602 */
[----:B------:R-:W-:-:S13]  /*3540*/  ISETP.NE.U32.AND P0, PT, R9, RZ, PT ;  /* 0x000000ff0900720c */ /* 0x000fda0003f05070 */
[----:B------:R-:W-:Y:S05]  /*3550*/  @P0 BRA `(.L_x_19) ;  /* 0x0000000000280947 */ /* 0x000fea0003800000 */
[----:B------:R-:W-:-:S05]  /*3560*/  IMAD.SHL.U32 R2, R3, 0x2, RZ ;  /* 0x0000000203027824 */ /* 0x000fca00078e00ff */
[----:B------:R-:W-:-:S13]  /*3570*/  ISETP.NE.AND P0, PT, R2, RZ, PT ;  /* 0x000000ff0200720c */ /* 0x000fda0003f05270 */
[----:B------:R-:W-:Y:S01]  /*3580*/  @P0 FFMA R5, R3, 1.84467440737095516160e+19, RZ ;  /* 0x5f80000003050823 */ /* 0x000fe200000000ff */
[----:B------:R-:W-:Y:S08]  /*3590*/  @!P0 MUFU.RCP R4, R3 ;  /* 0x0000000300048308 */ /* 0x000ff00000001000 */
[----:B------:R-:W0:Y:S02]  /*35a0*/  @P0 MUFU.RCP R2, R5 ;  /* 0x0000000500020308 */ /* 0x000e240000001000 */
[----:B0-----:R-:W-:-:S04]  /*35b0*/  @P0 FFMA R6, R5, R2, -1 ;  /* 0xbf80000005060423 */ /* 0x001fc80000000002 */
[----:B------:R-:W-:-:S04]  /*35c0*/  @P0 FADD.FTZ R7, -R6, -RZ ;  /* 0x800000ff06070221 */ /* 0x000fc80000010100 */
[----:B------:R-:W-:-:S04]  /*35d0*/  @P0 FFMA R2, R2, R7, R2 ;  /* 0x0000000702020223 */ /* 0x000fc80000000002 */
[----:B------:R-:W-:Y:S01]  /*35e0*/  @P0 FFMA R4, R2, 1.84467440737095516160e+19, RZ ;  /* 0x5f80000002040823 */ /* 0x000fe200000000ff */
[----:B------:R-:W-:Y:S06]  /*35f0*/  BRA `(.L_x_20) ;  /* 0x0000000000887947 */ /* 0x000fec0003800000 */
.L_x_19:
[----:B------:R-:W-:-:S05]  /*3600*/  VIADD R10, R9, 0xffffff03 ;  /* 0xffffff03090a7836 */ /* 0x000fca0000000000 */
[----:B------:R-:W-:-:S13]  /*3610*/  ISETP.GT.U32.AND P0, PT, R10, 0x1, PT ;  /* 0x000000010a00780c */ /* 0x000fda0003f04070 */
[----:B------:R-:W-:Y:S05]  /*3620*/  @P0 BRA `(.L_x_21) ;  /* 0x0000000000780947 */ /* 0x000fea0003800000 */
[----:B------:R-:W-:Y:S01]  /*3630*/  LOP3.LUT R2, R3, 0x7fffff, RZ, 0xc0, !PT ;  /* 0x007fffff03027812 */ /* 0x000fe200078ec0ff */
[----:B------:R-:W-:-:S03]  /*3640*/  IMAD.MOV.U32 R7, RZ, RZ, 0x3 ;  /* 0x00000003ff077424 */ /* 0x000fc600078e00ff */
[----:B------:R-:W-:Y:S02]  /*3650*/  LOP3.LUT R2, R2, 0x3f800000, RZ, 0xfc, !PT ;  /* 0x3f80000002027812 */ /* 0x000fe400078efcff */
[----:B------:R-:W-:Y:S02]  /*3660*/  SHF.L.U32 R7, R7, R10, RZ ;  /* 0x0000000a07077219 */ /* 0x000fe400000006ff */
[----:B------:R-:W0:Y:S02]  /*3670*/  MUFU.RCP R5, R2 ;  /* 0x0000000200057308 */ /* 0x000e240000001000 */
[----:B0-----:R-:W-:-:S04]  /*3680*/  FFMA R4, R2, R5, -1 ;  /* 0xbf80000002047423 */ /* 0x001fc80000000005 */
[----:B------:R-:W-:-:S04]  /*3690*/  FADD.FTZ R4, -R4, -RZ ;  /* 0x800000ff04047221 */ /* 0x000fc80000010100 */
[CCC-:B------:R-:W-:Y:S01]  /*36a0*/  FFMA.RM R6, R5.reuse, R4.reuse, R5.reuse ;  /* 0x0000000405067223 */ /* 0x1c0fe20000004005 */
[----:B------:R-:W-:-:S04]  /*36b0*/  FFMA.RP R5, R5, R4, R5 ;  /* 0x0000000405057223 */ /* 0x000fc80000008005 */
[C---:B------:R-:W-:Y:S02]  /*36c0*/  LOP3.LUT R4, R6.reuse, 0x7fffff, RZ, 0xc0, !PT ;  /* 0x007fffff06047812 */ /* 0x040fe400078ec0ff */
[----:B------:R-:W-:Y:S02]  /*36d0*/  FSETP.NEU.FTZ.AND P0, PT, R6, R5, PT ;  /* 0x000000050600720b */ /* 0x000fe40003f1d000 */
[----:B------:R-:W-:Y:S02]  /*36e0*/  LOP3.LUT R4, R4, 0x800000, RZ, 0xfc, !PT ;  /* 0x0080000004047812 */ /* 0x000fe400078efcff */
[----:B------:R-:W-:Y:S02]  /*36f0*/  SEL R5, RZ, 0xffffffff, !P0 ;  /* 0xffffffffff057807 */ /* 0x000fe40004000000 */
[----:B------:R-:W-:-:S03]  /*3700*/  LOP3.LUT R7, R7, R4, RZ, 0xc0, !PT ;  /* 0x0000000407077212 */ /* 0x000fc600078ec0ff */
[----:B------:R-:W-:Y:S01]  /*3710*/  IMAD.MOV R5, RZ, RZ, -R5 ;  /* 0x000000ffff057224 */ /* 0x000fe200078e0a05 */
[----:B------:R-:W-:-:S04]  /*3720*/  SHF.R.U32.HI R7, RZ, R10, R7 ;  /* 0x0000000aff077219 */ /* 0x000fc80000011607 */
[--C-:B------:R-:W-:Y:S01]  /*3730*/  LOP3.LUT P1, RZ, R5, R10, R4.reuse, 0xf8, !PT ;  /* 0x0000000a05ff7212 */ /* 0x100fe2000782f804 */
[----:B------:R-:W-:Y:S01]  /*3740*/  VIADD R5, R9, 0xffffff04 ;  /* 0xffffff0409057836 */ /* 0x000fe20000000000 */
[C---:B------:R-:W-:Y:S02]  /*3750*/  LOP3.LUT P0, RZ, R7.reuse, 0x1, RZ, 0xc0, !PT ;  /* 0x0000000107ff7812 */ /* 0x040fe4000780c0ff */
[----:B------:R-:W-:Y:S02]  /*3760*/  LOP3.LUT P2, RZ, R7, 0x2, RZ, 0xc0, !PT ;  /* 0x0000000207ff7812 */ /* 0x000fe4000784c0ff */
[----:B------:R-:W-:Y:S02]  /*3770*/  SHF.R.U32.HI R4, RZ, R5, R4 ;  /* 0x00000005ff047219 */ /* 0x000fe40000011604 */
[----:B------:R-:W-:Y:S02]  /*3780*/  PLOP3.LUT P0, PT, P0, P1, P2, 0xe0, 0x0 ;  /* 0x000000000000781c */ /* 0x000fe40000703c20 */
[----:B------:R-:W-:-:S02]  /*3790*/  LOP3.LUT P1, RZ, R3, 0x7fffff, RZ, 0xc0, !PT ;  /* 0x007fffff03ff7812 */ /* 0x000fc4000782c0ff */
[----:B------:R-:W-:-:S05]  /*37a0*/  SEL R2, RZ, 0x1, !P0 ;  /* 0x00000001ff027807 */ /* 0x000fca0004000000 */
[----:B------:R-:W-:-:S05]  /*37b0*/  IMAD.MOV R2, RZ, RZ, -R2 ;  /* 0x000000ffff027224 */ /* 0x000fca00078e0a02 */
[----:B------:R-:W-:-:S13]  /*37c0*/  ISETP.GE.AND P0, PT, R2, RZ, PT ;  /* 0x000000ff0200720c */ /* 0x000fda0003f06270 */
[----:B------:R-:W-:-:S05]  /*37d0*/  @!P0 VIADD R4, R4, 0x1 ;  /* 0x0000000104048836 */ /* 0x000fca0000000000 */
[----:B------:R-:W-:-:S04]  /*37e0*/  @!P1 SHF.L.U32 R4, R4, 0x1, RZ ;  /* 0x0000000104049819 */ /* 0x000fc800000006ff */
[----:B------:R-:W-:Y:S01]  /*37f0*/  LOP3.LUT R4, R4, 0x80000000, R3, 0xf8, !PT ;  /* 0x8000000004047812 */ /* 0x000fe200078ef803 */
[----:B------:R-:W-:Y:S06]  /*3800*/  BRA `(.L_x_20) ;  /* 0x0000000000047947 */ /* 0x000fec0003800000 */
.L_x_21:
[----:B------:R0:W1:Y:S02]  /*3810*/  MUFU.RCP R4, R3 ;  /* 0x0000000300047308 */ /* 0x0000640000001000 */
.L_x_20:
[----:B------:R-:W-:Y:S05]  /*3820*/  BSYNC.RECONVERGENT B1 ;  /* 0x0000000000017941 */ /* 0x000fea0003800200 */
.L_x_18:
[----:B------:R-:W-:Y:S02]  /*3830*/  IMAD.MOV.U32 R2, RZ, RZ, R8 ;  /* 0x000000ffff027224 */ /* 0x000fe400078e0008 */
[----:B0-----:R-:W-:-:S04]  /*3840*/  IMAD.MOV.U32 R3, RZ, RZ, 0x0 ;  /* 0x00000000ff037424 */ /* 0x001fc800078e00ff */
[----:B-1----:R-:W-:Y:S05]  /*3850*/  RET.REL.NODEC R2 `(_Z14attention_wmmaPKfS0_S0_iiPf) ;  /* 0xffffffc402e87950 */ /* 0x002fea0003c3ffff */
        .weak           $__internal_1_$__cuda_sm20_sqrt_rn_f32_slowpath
        .type           $__internal_1_$__cuda_sm20_sqrt_rn_f32_slowpath,@function
        .size           $__internal_1_$__cuda_sm20_sqrt_rn_f32_slowpath,(.L_x_25 - $__internal_1_$__cuda_sm20_sqrt_rn_f32_slowpath)
$__internal_1_$__cuda_sm20_sqrt_rn_f32_slowpath:
[----:B------:R-:W-:-:S13]  /*3860*/  LOP3.LUT P0, RZ, R2, 0x7fffffff, RZ, 0xc0, !PT ;  /* 0x7fffffff02ff7812 */ /* 0x000fda000780c0ff */
[----:B------:R-:W-:Y:S01]  /*3870*/  @!P0 IMAD.MOV.U32 R3, RZ, RZ, R2 ;  /* 0x000000ffff038224 */ /* 0x000fe200078e0002 */
[----:B------:R-:W-:Y:S06]  /*3880*/  @!P0 BRA `(.L_x_22) ;  /* 0x0000000000448947 */ /* 0x000fec0003800000 */
[----:B------:R-:W-:-:S13]  /*3890*/  FSETP.GEU.FTZ.AND P0, PT, R2, RZ, PT ;  /* 0x000000ff0200720b */ /* 0x000fda0003f1e000 */
[----:B------:R-:W-:Y:S01]  /*38a0*/  @!P0 IMAD.MOV.U32 R3, RZ, RZ, 0x7fffffff ;  /* 0x7fffffffff038424 */ /* 0x000fe200078e00ff */
[----:B------:R-:W-:Y:S06]  /*38b0*/  @!P0 BRA `(.L_x_22) ;  /* 0x0000000000388947 */ /* 0x000fec0003800000 */
[----:B------:R-:W-:-:S13]  /*38c0*/  FSETP.GTU.FTZ.AND P0, PT, |R2|, +INF , PT ;  /* 0x7f8000000200780b */ /* 0x000fda0003f1c200 */
[----:B------:R-:W-:Y:S01]  /*38d0*/  @P0 FADD.FTZ R3, R2, 1 ;  /* 0x3f80000002030421 */ /* 0x000fe20000010000 */
[----:B------:R-:W-:Y:S06]  /*38e0*/  @P0 BRA `(.L_x_22) ;  /* 0x00000000002c0947 */ /* 0x000fec0003800000 */
[----:B------:R-:W-:-:S13]  /*38f0*/  FSETP.NEU.FTZ.AND P0, PT, |R2|, +INF , PT ;  /* 0x7f8000000200780b */ /* 0x000fda0003f1d200 */
[----:B------:R-:W-:Y:S01]  /*3900*/  @!P0 IMAD.MOV.U32 R3, RZ, RZ, R2 ;  /* 0x000000ffff038224 */ /* 0x000fe200078e0002 */
[----:B------:R-:W-:Y:S06]  /*3910*/  @!P0 BRA `(.L_x_22) ;  /* 0x0000000000208947 */ /* 0x000fec0003800000 */
[----:B------:R-:W-:-:S04]  /*3920*/  FFMA R2, R2, 1.84467440737095516160e+19, RZ ;  /* 0x5f80000002027823 */ /* 0x000fc800000000ff */
[----:B------:R-:W0:Y:S02]  /*3930*/  MUFU.RSQ R3, R2 ;  /* 0x0000000200037308 */ /* 0x000e240000001400 */
[----:B0-----:R-:W-:Y:S01]  /*3940*/  FMUL.FTZ R5, R2, R3 ;  /* 0x0000000302057220 */ /* 0x001fe20000410000 */
[----:B------:R-:W-:-:S03]  /*3950*/  FMUL.FTZ R3, R3, 0.5 ;  /* 0x3f00000003037820 */ /* 0x000fc60000410000 */
[----:B------:R-:W-:-:S04]  /*3960*/  FADD.FTZ R4, -R5, -RZ ;  /* 0x800000ff05047221 */ /* 0x000fc80000010100 */
[----:B------:R-:W-:-:S04]  /*3970*/  FFMA R4, R5, R4, R2 ;  /* 0x0000000405047223 */ /* 0x000fc80000000002 */
[----:B------:R-:W-:-:S04]  /*3980*/  FFMA R3, R4, R3, R5 ;  /* 0x0000000304037223 */ /* 0x000fc80000000005 */
[----:B------:R-:W-:-:S07]  /*3990*/  FMUL.FTZ R3, R3, 2.3283064365386962891e-10 ;  /* 0x2f80000003037820 */ /* 0x000fce0000410000 */
.L_x_22:
[----:B------:R-:W-:Y:S02]  /*39a0*/  IMAD.MOV.U32 R4, RZ, RZ, R3 ;  /* 0x000000ffff047224 */ /* 0x000fe400078e0003 */
[----:B------:R-:W-:Y:S02]  /*39b0*/  IMAD.MOV.U32 R2, RZ, RZ, R6 ;  /* 0x000000ffff027224 */ /* 0x000fe400078e0006 */
[----:B------:R-:W-:-:S04]  /*39c0*/  IMAD.MOV.U32 R3, RZ, RZ, 0x0 ;  /* 0x00000000ff037424 */ /* 0x000fc800078e00ff */
[----:B------:R-:W-:Y:S05]  /*39d0*/  RET.REL.NODEC R2 `(_Z14attention_wmmaPKfS0_S0_iiPf) ;  /* 0xffffffc402887950 */ /* 0x000fea0003c3ffff */
.L_x_23:
[----:B------:R-:W-:-:S00]  /*39e0*/  BRA `(.L_x_23) ;  /* 0xfffffffc00fc7947 */ /* 0x000fc0000383ffff */
[----:B------:R-:W-:-:S00]  /*39f0*/  NOP ;  /* 0x0000000000007918 */ /* 0x000fc00000000000 */
        /* <DEDUP_REMOVED lines=8> */
.L_x_25:


//--------------------- .nv.shared._Z14attention_wmmaPKfS0_S0_iiPf --------------------------
	.section	.nv.shared._Z14attention_wmmaPKfS0_S0_iiPf,"aw",@nobits
	.sectionflags	@""
	.align	16
	.zero		1024


//--------------------- .nv.shared.reserved.0     --------------------------
	.section	.nv.shared.reserved.0,"aw",@nobits
	.weak		__nv_reservedSMEM_offset_0_alias
	.size		__nv_reservedSMEM_offset_0_alias, 0, 64
	.other		__nv_reservedSMEM_offset_0_alias,@"STO_CUDA_RESERVED_SHARED STV_DEFAULT"
__nv_reservedSMEM_offset_0_alias:
	.zero		0
	.zero		64


//--------------------- .nv.constant0._Z14attention_wmmaPKfS0_S0_iiPf --------------------------
	.section	.nv.constant0._Z14attention_wmmaPKfS0_S0_iiPf,"a",@progbits
	.sectionflags	@""
	.align	4
.nv.constant0._Z14attention_wmmaPKfS0_S0_iiPf:
	.zero		936


//--------------------- SYMBOLS --------------------------

	.type		.nv.reservedSmem.offset0,@object
	.size		.nv.reservedSmem.offset0,0x4
	.type		.nv.reservedSmem.cap,@object
	.size		.nv.reservedSmem.cap,0x4
